//
// Generated by NVIDIA NVVM Compiler
//
// Compiler Build ID: CL-36424714
// Cuda compilation tools, release 13.0, V13.0.88
// Based on NVVM 20.0.0
//

.version 9.0
.target sm_100
.address_size 64

	// .globl	_Z7reduce1PiS_i
.extern .shared .align 16 .b8 shared[];
.extern .shared .align 16 .b8 s[];

.visible .entry _Z7reduce1PiS_i(
	.param .u64 .ptr .align 1 _Z7reduce1PiS_i_param_0,
	.param .u64 .ptr .align 1 _Z7reduce1PiS_i_param_1,
	.param .u32 _Z7reduce1PiS_i_param_2
)
{
	.reg .pred 	%p<10>;
	.reg .b32 	%r<115>;
	.reg .b64 	%rd<16>;

	ld.param.u64 	%rd4, [_Z7reduce1PiS_i_param_0];
	ld.param.u64 	%rd3, [_Z7reduce1PiS_i_param_1];
	ld.param.u32 	%r36, [_Z7reduce1PiS_i_param_2];
	cvta.to.global.u64 	%rd1, %rd4;
	mov.u32 	%r1, %tid.x;
	mul.lo.s32 	%r2, %r36, %r1;
	setp.lt.s32 	%p1, %r36, 1;
	mov.b32 	%r114, 0;
	@%p1 bra 	$L__BB0_13;
	and.b32  	%r3, %r36, 15;
	setp.lt.u32 	%p2, %r36, 16;
	mov.b32 	%r106, 0;
	mov.u32 	%r114, %r106;
	@%p2 bra 	$L__BB0_4;
	and.b32  	%r106, %r36, 2147483632;
	neg.s32 	%r100, %r106;
	add.s64 	%rd2, %rd1, 32;
	mov.b32 	%r114, 0;
	mov.u32 	%r99, %r2;
$L__BB0_3:
	.pragma "nounroll";
	mul.wide.s32 	%rd5, %r99, 4;
	add.s64 	%rd6, %rd2, %rd5;
	ld.global.u32 	%r41, [%rd6+-32];
	add.s32 	%r42, %r41, %r114;
	ld.global.u32 	%r43, [%rd6+-28];
	add.s32 	%r44, %r43, %r42;
	ld.global.u32 	%r45, [%rd6+-24];
	add.s32 	%r46, %r45, %r44;
	ld.global.u32 	%r47, [%rd6+-20];
	add.s32 	%r48, %r47, %r46;
	ld.global.u32 	%r49, [%rd6+-16];
	add.s32 	%r50, %r49, %r48;
	ld.global.u32 	%r51, [%rd6+-12];
	add.s32 	%r52, %r51, %r50;
	ld.global.u32 	%r53, [%rd6+-8];
	add.s32 	%r54, %r53, %r52;
	ld.global.u32 	%r55, [%rd6+-4];
	add.s32 	%r56, %r55, %r54;
	ld.global.u32 	%r57, [%rd6];
	add.s32 	%r58, %r57, %r56;
	ld.global.u32 	%r59, [%rd6+4];
	add.s32 	%r60, %r59, %r58;
	ld.global.u32 	%r61, [%rd6+8];
	add.s32 	%r62, %r61, %r60;
	ld.global.u32 	%r63, [%rd6+12];
	add.s32 	%r64, %r63, %r62;
	ld.global.u32 	%r65, [%rd6+16];
	add.s32 	%r66, %r65, %r64;
	ld.global.u32 	%r67, [%rd6+20];
	add.s32 	%r68, %r67, %r66;
	ld.global.u32 	%r69, [%rd6+24];
	add.s32 	%r70, %r69, %r68;
	ld.global.u32 	%r71, [%rd6+28];
	add.s32 	%r114, %r71, %r70;
	add.s32 	%r100, %r100, 16;
	add.s32 	%r99, %r99, 16;
	setp.ne.s32 	%p3, %r100, 0;
	@%p3 bra 	$L__BB0_3;
$L__BB0_4:
	setp.eq.s32 	%p4, %r3, 0;
	@%p4 bra 	$L__BB0_13;
	and.b32  	%r15, %r36, 7;
	setp.lt.u32 	%p5, %r3, 8;
	@%p5 bra 	$L__BB0_7;
	add.s32 	%r73, %r106, %r2;
	mul.wide.s32 	%rd7, %r73, 4;
	add.s64 	%rd8, %rd1, %rd7;
	ld.global.u32 	%r74, [%rd8];
	add.s32 	%r75, %r74, %r114;
	ld.global.u32 	%r76, [%rd8+4];
	add.s32 	%r77, %r76, %r75;
	ld.global.u32 	%r78, [%rd8+8];
	add.s32 	%r79, %r78, %r77;
	ld.global.u32 	%r80, [%rd8+12];
	add.s32 	%r81, %r80, %r79;
	ld.global.u32 	%r82, [%rd8+16];
	add.s32 	%r83, %r82, %r81;
	ld.global.u32 	%r84, [%rd8+20];
	add.s32 	%r85, %r84, %r83;
	ld.global.u32 	%r86, [%rd8+24];
	add.s32 	%r87, %r86, %r85;
	ld.global.u32 	%r88, [%rd8+28];
	add.s32 	%r114, %r88, %r87;
	add.s32 	%r106, %r106, 8;
$L__BB0_7:
	setp.eq.s32 	%p6, %r15, 0;
	@%p6 bra 	$L__BB0_13;
	and.b32  	%r21, %r36, 3;
	setp.lt.u32 	%p7, %r15, 4;
	@%p7 bra 	$L__BB0_10;
	add.s32 	%r90, %r106, %r2;
	mul.wide.s32 	%rd9, %r90, 4;
	add.s64 	%rd10, %rd1, %rd9;
	ld.global.u32 	%r91, [%rd10];
	add.s32 	%r92, %r91, %r114;
	ld.global.u32 	%r93, [%rd10+4];
	add.s32 	%r94, %r93, %r92;
	ld.global.u32 	%r95, [%rd10+8];
	add.s32 	%r96, %r95, %r94;
	ld.global.u32 	%r97, [%rd10+12];
	add.s32 	%r114, %r97, %r96;
	add.s32 	%r106, %r106, 4;
$L__BB0_10:
	setp.eq.s32 	%p8, %r21, 0;
	@%p8 bra 	$L__BB0_13;
	add.s32 	%r112, %r106, %r2;
	neg.s32 	%r111, %r21;
$L__BB0_12:
	.pragma "nounroll";
	mul.wide.s32 	%rd11, %r112, 4;
	add.s64 	%rd12, %rd1, %rd11;
	ld.global.u32 	%r98, [%rd12];
	add.s32 	%r114, %r98, %r114;
	add.s32 	%r112, %r112, 1;
	add.s32 	%r111, %r111, 1;
	setp.ne.s32 	%p9, %r111, 0;
	@%p9 bra 	$L__BB0_12;
$L__BB0_13:
	cvta.to.global.u64 	%rd13, %rd3;
	mul.wide.u32 	%rd14, %r1, 4;
	add.s64 	%rd15, %rd13, %rd14;
	st.global.u32 	[%rd15], %r114;
	ret;

}
	// .globl	_Z7reduce2PiS_i
.visible .entry _Z7reduce2PiS_i(
	.param .u64 .ptr .align 1 _Z7reduce2PiS_i_param_0,
	.param .u64 .ptr .align 1 _Z7reduce2PiS_i_param_1,
	.param .u32 _Z7reduce2PiS_i_param_2
)
{
	.reg .pred 	%p<6>;
	.reg .b32 	%r<103>;
	.reg .b64 	%rd<12>;

	ld.param.u64 	%rd4, [_Z7reduce2PiS_i_param_0];
	ld.param.u64 	%rd3, [_Z7reduce2PiS_i_param_1];
	ld.param.u32 	%r24, [_Z7reduce2PiS_i_param_2];
	cvta.to.global.u64 	%rd1, %rd4;
	mov.u32 	%r1, %tid.x;
	mul.lo.s32 	%r2, %r24, %r1;
	setp.lt.s32 	%p1, %r24, 1;
	mov.b32 	%r102, 0;
	@%p1 bra 	$L__BB1_7;
	and.b32  	%r3, %r24, 31;
	setp.lt.u32 	%p2, %r24, 32;
	mov.b32 	%r97, 0;
	mov.u32 	%r102, %r97;
	@%p2 bra 	$L__BB1_4;
	and.b32  	%r97, %r24, 2147483616;
	neg.s32 	%r94, %r97;
	add.s64 	%rd2, %rd1, 64;
	mov.b32 	%r102, 0;
	mov.u32 	%r93, %r2;
$L__BB1_3:
	.pragma "nounroll";
	mul.wide.s32 	%rd5, %r93, 4;
	add.s64 	%rd6, %rd2, %rd5;
	ld.global.u32 	%r29, [%rd6+-64];
	add.s32 	%r30, %r29, %r102;
	ld.global.u32 	%r31, [%rd6+-60];
	add.s32 	%r32, %r31, %r30;
	ld.global.u32 	%r33, [%rd6+-56];
	add.s32 	%r34, %r33, %r32;
	ld.global.u32 	%r35, [%rd6+-52];
	add.s32 	%r36, %r35, %r34;
	ld.global.u32 	%r37, [%rd6+-48];
	add.s32 	%r38, %r37, %r36;
	ld.global.u32 	%r39, [%rd6+-44];
	add.s32 	%r40, %r39, %r38;
	ld.global.u32 	%r41, [%rd6+-40];
	add.s32 	%r42, %r41, %r40;
	ld.global.u32 	%r43, [%rd6+-36];
	add.s32 	%r44, %r43, %r42;
	ld.global.u32 	%r45, [%rd6+-32];
	add.s32 	%r46, %r45, %r44;
	ld.global.u32 	%r47, [%rd6+-28];
	add.s32 	%r48, %r47, %r46;
	ld.global.u32 	%r49, [%rd6+-24];
	add.s32 	%r50, %r49, %r48;
	ld.global.u32 	%r51, [%rd6+-20];
	add.s32 	%r52, %r51, %r50;
	ld.global.u32 	%r53, [%rd6+-16];
	add.s32 	%r54, %r53, %r52;
	ld.global.u32 	%r55, [%rd6+-12];
	add.s32 	%r56, %r55, %r54;
	ld.global.u32 	%r57, [%rd6+-8];
	add.s32 	%r58, %r57, %r56;
	ld.global.u32 	%r59, [%rd6+-4];
	add.s32 	%r60, %r59, %r58;
	ld.global.u32 	%r61, [%rd6];
	add.s32 	%r62, %r61, %r60;
	ld.global.u32 	%r63, [%rd6+4];
	add.s32 	%r64, %r63, %r62;
	ld.global.u32 	%r65, [%rd6+8];
	add.s32 	%r66, %r65, %r64;
	ld.global.u32 	%r67, [%rd6+12];
	add.s32 	%r68, %r67, %r66;
	ld.global.u32 	%r69, [%rd6+16];
	add.s32 	%r70, %r69, %r68;
	ld.global.u32 	%r71, [%rd6+20];
	add.s32 	%r72, %r71, %r70;
	ld.global.u32 	%r73, [%rd6+24];
	add.s32 	%r74, %r73, %r72;
	ld.global.u32 	%r75, [%rd6+28];
	add.s32 	%r76, %r75, %r74;
	ld.global.u32 	%r77, [%rd6+32];
	add.s32 	%r78, %r77, %r76;
	ld.global.u32 	%r79, [%rd6+36];
	add.s32 	%r80, %r79, %r78;
	ld.global.u32 	%r81, [%rd6+40];
	add.s32 	%r82, %r81, %r80;
	ld.global.u32 	%r83, [%rd6+44];
	add.s32 	%r84, %r83, %r82;
	ld.global.u32 	%r85, [%rd6+48];
	add.s32 	%r86, %r85, %r84;
	ld.global.u32 	%r87, [%rd6+52];
	add.s32 	%r88, %r87, %r86;
	ld.global.u32 	%r89, [%rd6+56];
	add.s32 	%r90, %r89, %r88;
	ld.global.u32 	%r91, [%rd6+60];
	add.s32 	%r102, %r91, %r90;
	add.s32 	%r94, %r94, 32;
	add.s32 	%r93, %r93, 32;
	setp.ne.s32 	%p3, %r94, 0;
	@%p3 bra 	$L__BB1_3;
$L__BB1_4:
	setp.eq.s32 	%p4, %r3, 0;
	@%p4 bra 	$L__BB1_7;
	add.s32 	%r100, %r97, %r2;
	neg.s32 	%r99, %r3;
$L__BB1_6:
	.pragma "nounroll";
	mul.wide.s32 	%rd7, %r100, 4;
	add.s64 	%rd8, %rd1, %rd7;
	ld.global.u32 	%r92, [%rd8];
	add.s32 	%r102, %r92, %r102;
	add.s32 	%r100, %r100, 1;
	add.s32 	%r99, %r99, 1;
	setp.ne.s32 	%p5, %r99, 0;
	@%p5 bra 	$L__BB1_6;
$L__BB1_7:
	cvta.to.global.u64 	%rd9, %rd3;
	mul.wide.u32 	%rd10, %r1, 4;
	add.s64 	%rd11, %rd9, %rd10;
	st.global.u32 	[%rd11], %r102;
	ret;

}
	// .globl	_Z7reduce3PiS_i
.visible .entry _Z7reduce3PiS_i(
	.param .u64 .ptr .align 1 _Z7reduce3PiS_i_param_0,
	.param .u64 .ptr .align 1 _Z7reduce3PiS_i_param_1,
	.param .u32 _Z7reduce3PiS_i_param_2
)
{
	.reg .pred 	%p<6>;
	.reg .b32 	%r<106>;
	.reg .b64 	%rd<12>;

	ld.param.u64 	%rd4, [_Z7reduce3PiS_i_param_0];
	ld.param.u64 	%rd3, [_Z7reduce3PiS_i_param_1];
	ld.param.u32 	%r24, [_Z7reduce3PiS_i_param_2];
	cvta.to.global.u64 	%rd1, %rd4;
	mov.u32 	%r26, %tid.x;
	mov.u32 	%r27, %ntid.x;
	mov.u32 	%r28, %ctaid.x;
	mad.lo.s32 	%r1, %r27, %r28, %r26;
	mul.lo.s32 	%r2, %r24, %r1;
	setp.lt.s32 	%p1, %r24, 1;
	mov.b32 	%r105, 0;
	@%p1 bra 	$L__BB2_7;
	and.b32  	%r3, %r24, 31;
	setp.lt.u32 	%p2, %r24, 32;
	mov.b32 	%r100, 0;
	mov.u32 	%r105, %r100;
	@%p2 bra 	$L__BB2_4;
	and.b32  	%r100, %r24, 2147483616;
	neg.s32 	%r97, %r100;
	add.s64 	%rd2, %rd1, 64;
	mov.b32 	%r105, 0;
	mov.u32 	%r96, %r2;
$L__BB2_3:
	.pragma "nounroll";
	mul.wide.s32 	%rd5, %r96, 4;
	add.s64 	%rd6, %rd2, %rd5;
	ld.global.u32 	%r32, [%rd6+-64];
	add.s32 	%r33, %r32, %r105;
	ld.global.u32 	%r34, [%rd6+-60];
	add.s32 	%r35, %r34, %r33;
	ld.global.u32 	%r36, [%rd6+-56];
	add.s32 	%r37, %r36, %r35;
	ld.global.u32 	%r38, [%rd6+-52];
	add.s32 	%r39, %r38, %r37;
	ld.global.u32 	%r40, [%rd6+-48];
	add.s32 	%r41, %r40, %r39;
	ld.global.u32 	%r42, [%rd6+-44];
	add.s32 	%r43, %r42, %r41;
	ld.global.u32 	%r44, [%rd6+-40];
	add.s32 	%r45, %r44, %r43;
	ld.global.u32 	%r46, [%rd6+-36];
	add.s32 	%r47, %r46, %r45;
	ld.global.u32 	%r48, [%rd6+-32];
	add.s32 	%r49, %r48, %r47;
	ld.global.u32 	%r50, [%rd6+-28];
	add.s32 	%r51, %r50, %r49;
	ld.global.u32 	%r52, [%rd6+-24];
	add.s32 	%r53, %r52, %r51;
	ld.global.u32 	%r54, [%rd6+-20];
	add.s32 	%r55, %r54, %r53;
	ld.global.u32 	%r56, [%rd6+-16];
	add.s32 	%r57, %r56, %r55;
	ld.global.u32 	%r58, [%rd6+-12];
	add.s32 	%r59, %r58, %r57;
	ld.global.u32 	%r60, [%rd6+-8];
	add.s32 	%r61, %r60, %r59;
	ld.global.u32 	%r62, [%rd6+-4];
	add.s32 	%r63, %r62, %r61;
	ld.global.u32 	%r64, [%rd6];
	add.s32 	%r65, %r64, %r63;
	ld.global.u32 	%r66, [%rd6+4];
	add.s32 	%r67, %r66, %r65;
	ld.global.u32 	%r68, [%rd6+8];
	add.s32 	%r69, %r68, %r67;
	ld.global.u32 	%r70, [%rd6+12];
	add.s32 	%r71, %r70, %r69;
	ld.global.u32 	%r72, [%rd6+16];
	add.s32 	%r73, %r72, %r71;
	ld.global.u32 	%r74, [%rd6+20];
	add.s32 	%r75, %r74, %r73;
	ld.global.u32 	%r76, [%rd6+24];
	add.s32 	%r77, %r76, %r75;
	ld.global.u32 	%r78, [%rd6+28];
	add.s32 	%r79, %r78, %r77;
	ld.global.u32 	%r80, [%rd6+32];
	add.s32 	%r81, %r80, %r79;
	ld.global.u32 	%r82, [%rd6+36];
	add.s32 	%r83, %r82, %r81;
	ld.global.u32 	%r84, [%rd6+40];
	add.s32 	%r85, %r84, %r83;
	ld.global.u32 	%r86, [%rd6+44];
	add.s32 	%r87, %r86, %r85;
	ld.global.u32 	%r88, [%rd6+48];
	add.s32 	%r89, %r88, %r87;
	ld.global.u32 	%r90, [%rd6+52];
	add.s32 	%r91, %r90, %r89;
	ld.global.u32 	%r92, [%rd6+56];
	add.s32 	%r93, %r92, %r91;
	ld.global.u32 	%r94, [%rd6+60];
	add.s32 	%r105, %r94, %r93;
	add.s32 	%r97, %r97, 32;
	add.s32 	%r96, %r96, 32;
	setp.ne.s32 	%p3, %r97, 0;
	@%p3 bra 	$L__BB2_3;
$L__BB2_4:
	setp.eq.s32 	%p4, %r3, 0;
	@%p4 bra 	$L__BB2_7;
	add.s32 	%r103, %r100, %r2;
	neg.s32 	%r102, %r3;
$L__BB2_6:
	.pragma "nounroll";
	mul.wide.s32 	%rd7, %r103, 4;
	add.s64 	%rd8, %rd1, %rd7;
	ld.global.u32 	%r95, [%rd8];
	add.s32 	%r105, %r95, %r105;
	add.s32 	%r103, %r103, 1;
	add.s32 	%r102, %r102, 1;
	setp.ne.s32 	%p5, %r102, 0;
	@%p5 bra 	$L__BB2_6;
$L__BB2_7:
	cvta.to.global.u64 	%rd9, %rd3;
	mul.wide.u32 	%rd10, %r1, 4;
	add.s64 	%rd11, %rd9, %rd10;
	st.global.u32 	[%rd11], %r105;
	ret;

}
	// .globl	_Z7reduce4PiS_i
.visible .entry _Z7reduce4PiS_i(
	.param .u64 .ptr .align 1 _Z7reduce4PiS_i_param_0,
	.param .u64 .ptr .align 1 _Z7reduce4PiS_i_param_1,
	.param .u32 _Z7reduce4PiS_i_param_2
)
{
	.reg .pred 	%p<5>;
	.reg .b32 	%r<21>;
	.reg .b64 	%rd<9>;

	ld.param.u64 	%rd2, [_Z7reduce4PiS_i_param_0];
	ld.param.u64 	%rd1, [_Z7reduce4PiS_i_param_1];
	cvta.to.global.u64 	%rd3, %rd2;
	mov.u32 	%r1, %tid.x;
	mov.u32 	%r2, %ntid.x;
	mov.u32 	%r3, %ctaid.x;
	mad.lo.s32 	%r7, %r2, %r3, %r1;
	mul.wide.s32 	%rd4, %r7, 4;
	add.s64 	%rd5, %rd3, %rd4;
	ld.global.u32 	%r8, [%rd5];
	shl.b32 	%r9, %r1, 2;
	mov.u32 	%r10, shared;
	add.s32 	%r4, %r10, %r9;
	st.shared.u32 	[%r4], %r8;
	bar.sync 	0;
	setp.lt.u32 	%p1, %r2, 2;
	@%p1 bra 	$L__BB3_5;
	mov.b32 	%r20, 1;
$L__BB3_2:
	shl.b32 	%r6, %r20, 1;
	add.s32 	%r12, %r6, -1;
	and.b32  	%r13, %r12, %r1;
	setp.ne.s32 	%p2, %r13, 0;
	@%p2 bra 	$L__BB3_4;
	shl.b32 	%r14, %r20, 2;
	add.s32 	%r15, %r4, %r14;
	ld.shared.u32 	%r16, [%r15];
	ld.shared.u32 	%r17, [%r4];
	add.s32 	%r18, %r17, %r16;
	st.shared.u32 	[%r4], %r18;
$L__BB3_4:
	bar.sync 	0;
	setp.lt.u32 	%p3, %r6, %r2;
	mov.u32 	%r20, %r6;
	@%p3 bra 	$L__BB3_2;
$L__BB3_5:
	setp.ne.s32 	%p4, %r1, 0;
	@%p4 bra 	$L__BB3_7;
	ld.shared.u32 	%r19, [shared];
	cvta.to.global.u64 	%rd6, %rd1;
	mul.wide.u32 	%rd7, %r3, 4;
	add.s64 	%rd8, %rd6, %rd7;
	st.global.u32 	[%rd8], %r19;
$L__BB3_7:
	ret;

}
	// .globl	_Z7reduce5PiS_i
.visible .entry _Z7reduce5PiS_i(
	.param .u64 .ptr .align 1 _Z7reduce5PiS_i_param_0,
	.param .u64 .ptr .align 1 _Z7reduce5PiS_i_param_1,
	.param .u32 _Z7reduce5PiS_i_param_2
)
{
	.reg .pred 	%p<5>;
	.reg .b32 	%r<24>;
	.reg .b64 	%rd<9>;

	ld.param.u64 	%rd2, [_Z7reduce5PiS_i_param_0];
	ld.param.u64 	%rd1, [_Z7reduce5PiS_i_param_1];
	cvta.to.global.u64 	%rd3, %rd2;
	mov.u32 	%r1, %tid.x;
	mov.u32 	%r2, %ntid.x;
	mov.u32 	%r3, %ctaid.x;
	mad.lo.s32 	%r7, %r2, %r3, %r1;
	mul.wide.s32 	%rd4, %r7, 4;
	add.s64 	%rd5, %rd3, %rd4;
	ld.global.u32 	%r8, [%rd5];
	shl.b32 	%r9, %r1, 2;
	mov.u32 	%r10, shared;
	add.s32 	%r11, %r10, %r9;
	st.shared.u32 	[%r11], %r8;
	bar.sync 	0;
	setp.lt.u32 	%p1, %r2, 2;
	@%p1 bra 	$L__BB4_5;
	mov.b32 	%r23, 1;
$L__BB4_2:
	shl.b32 	%r5, %r23, 1;
	mul.lo.s32 	%r6, %r5, %r1;
	setp.ge.u32 	%p2, %r6, %r2;
	@%p2 bra 	$L__BB4_4;
	add.s32 	%r13, %r6, %r23;
	shl.b32 	%r14, %r13, 2;
	add.s32 	%r16, %r10, %r14;
	ld.shared.u32 	%r17, [%r16];
	shl.b32 	%r18, %r6, 2;
	add.s32 	%r19, %r10, %r18;
	ld.shared.u32 	%r20, [%r19];
	add.s32 	%r21, %r20, %r17;
	st.shared.u32 	[%r19], %r21;
$L__BB4_4:
	bar.sync 	0;
	setp.lt.u32 	%p3, %r5, %r2;
	mov.u32 	%r23, %r5;
	@%p3 bra 	$L__BB4_2;
$L__BB4_5:
	setp.ne.s32 	%p4, %r1, 0;
	@%p4 bra 	$L__BB4_7;
	ld.shared.u32 	%r22, [shared];
	cvta.to.global.u64 	%rd6, %rd1;
	mul.wide.u32 	%rd7, %r3, 4;
	add.s64 	%rd8, %rd6, %rd7;
	st.global.u32 	[%rd8], %r22;
$L__BB4_7:
	ret;

}
	// .globl	_Z7reduce6PiS_i
.visible .entry _Z7reduce6PiS_i(
	.param .u64 .ptr .align 1 _Z7reduce6PiS_i_param_0,
	.param .u64 .ptr .align 1 _Z7reduce6PiS_i_param_1,
	.param .u32 _Z7reduce6PiS_i_param_2
)
{
	.reg .pred 	%p<5>;
	.reg .b32 	%r<18>;
	.reg .b64 	%rd<9>;

	ld.param.u64 	%rd2, [_Z7reduce6PiS_i_param_0];
	ld.param.u64 	%rd1, [_Z7reduce6PiS_i_param_1];
	cvta.to.global.u64 	%rd3, %rd2;
	mov.u32 	%r1, %tid.x;
	mov.u32 	%r17, %ntid.x;
	mov.u32 	%r3, %ctaid.x;
	mad.lo.s32 	%r7, %r17, %r3, %r1;
	mul.wide.s32 	%rd4, %r7, 4;
	add.s64 	%rd5, %rd3, %rd4;
	ld.global.u32 	%r8, [%rd5];
	shl.b32 	%r9, %r1, 2;
	mov.u32 	%r10, shared;
	add.s32 	%r4, %r10, %r9;
	st.shared.u32 	[%r4], %r8;
	bar.sync 	0;
	setp.lt.u32 	%p1, %r17, 2;
	@%p1 bra 	$L__BB5_4;
$L__BB5_1:
	shr.u32 	%r6, %r17, 1;
	setp.ge.u32 	%p2, %r1, %r6;
	@%p2 bra 	$L__BB5_3;
	shl.b32 	%r11, %r6, 2;
	add.s32 	%r12, %r4, %r11;
	ld.shared.u32 	%r13, [%r12];
	ld.shared.u32 	%r14, [%r4];
	add.s32 	%r15, %r14, %r13;
	st.shared.u32 	[%r4], %r15;
$L__BB5_3:
	bar.sync 	0;
	setp.gt.u32 	%p3, %r17, 3;
	mov.u32 	%r17, %r6;
	@%p3 bra 	$L__BB5_1;
$L__BB5_4:
	setp.ne.s32 	%p4, %r1, 0;
	@%p4 bra 	$L__BB5_6;
	ld.shared.u32 	%r16, [shared];
	cvta.to.global.u64 	%rd6, %rd1;
	mul.wide.u32 	%rd7, %r3, 4;
	add.s64 	%rd8, %rd6, %rd7;
	st.global.u32 	[%rd8], %r16;
$L__BB5_6:
	ret;

}
	// .globl	_Z7reduce7PiS_i
.visible .entry _Z7reduce7PiS_i(
	.param .u64 .ptr .align 1 _Z7reduce7PiS_i_param_0,
	.param .u64 .ptr .align 1 _Z7reduce7PiS_i_param_1,
	.param .u32 _Z7reduce7PiS_i_param_2
)
{
	.reg .pred 	%p<6>;
	.reg .b32 	%r<37>;
	.reg .b64 	%rd<9>;

	ld.param.u64 	%rd2, [_Z7reduce7PiS_i_param_0];
	ld.param.u64 	%rd1, [_Z7reduce7PiS_i_param_1];
	cvta.to.global.u64 	%rd3, %rd2;
	mov.u32 	%r1, %tid.x;
	mov.u32 	%r4, %ntid.x;
	mov.u32 	%r2, %ctaid.x;
	mad.lo.s32 	%r5, %r4, %r2, %r1;
	mul.wide.s32 	%rd4, %r5, 4;
	add.s64 	%rd5, %rd3, %rd4;
	ld.global.u32 	%r6, [%rd5];
	shl.b32 	%r7, %r1, 2;
	mov.u32 	%r8, s;
	add.s32 	%r3, %r8, %r7;
	st.volatile.shared.u32 	[%r3], %r6;
	bar.sync 	0;
	setp.gt.u32 	%p1, %r1, 255;
	@%p1 bra 	$L__BB6_2;
	ld.volatile.shared.u32 	%r9, [%r3+1024];
	ld.volatile.shared.u32 	%r10, [%r3];
	add.s32 	%r11, %r10, %r9;
	st.volatile.shared.u32 	[%r3], %r11;
$L__BB6_2:
	bar.sync 	0;
	setp.gt.u32 	%p2, %r1, 127;
	@%p2 bra 	$L__BB6_4;
	ld.volatile.shared.u32 	%r12, [%r3+512];
	ld.volatile.shared.u32 	%r13, [%r3];
	add.s32 	%r14, %r13, %r12;
	st.volatile.shared.u32 	[%r3], %r14;
$L__BB6_4:
	bar.sync 	0;
	setp.gt.u32 	%p3, %r1, 63;
	@%p3 bra 	$L__BB6_6;
	ld.volatile.shared.u32 	%r15, [%r3+256];
	ld.volatile.shared.u32 	%r16, [%r3];
	add.s32 	%r17, %r16, %r15;
	st.volatile.shared.u32 	[%r3], %r17;
$L__BB6_6:
	bar.sync 	0;
	setp.gt.u32 	%p4, %r1, 31;
	@%p4 bra 	$L__BB6_8;
	ld.volatile.shared.u32 	%r18, [%r3+128];
	ld.volatile.shared.u32 	%r19, [%r3];
	add.s32 	%r20, %r19, %r18;
	st.volatile.shared.u32 	[%r3], %r20;
	ld.volatile.shared.u32 	%r21, [%r3+64];
	ld.volatile.shared.u32 	%r22, [%r3];
	add.s32 	%r23, %r22, %r21;
	st.volatile.shared.u32 	[%r3], %r23;
	ld.volatile.shared.u32 	%r24, [%r3+32];
	ld.volatile.shared.u32 	%r25, [%r3];
	add.s32 	%r26, %r25, %r24;
	st.volatile.shared.u32 	[%r3], %r26;
	ld.volatile.shared.u32 	%r27, [%r3+16];
	ld.volatile.shared.u32 	%r28, [%r3];
	add.s32 	%r29, %r28, %r27;
	st.volatile.shared.u32 	[%r3], %r29;
	ld.volatile.shared.u32 	%r30, [%r3+8];
	ld.volatile.shared.u32 	%r31, [%r3];
	add.s32 	%r32, %r31, %r30;
	st.volatile.shared.u32 	[%r3], %r32;
	ld.volatile.shared.u32 	%r33, [%r3+4];
	ld.volatile.shared.u32 	%r34, [%r3];
	add.s32 	%r35, %r34, %r33;
	st.volatile.shared.u32 	[%r3], %r35;
$L__BB6_8:
	bar.sync 	0;
	setp.ne.s32 	%p5, %r1, 0;
	@%p5 bra 	$L__BB6_10;
	ld.volatile.shared.u32 	%r36, [s];
	cvta.to.global.u64 	%rd6, %rd1;
	mul.wide.u32 	%rd7, %r2, 4;
	add.s64 	%rd8, %rd6, %rd7;
	st.global.u32 	[%rd8], %r36;
$L__BB6_10:
	ret;

}


// ===== COMPILED SASS (sm_100) =====

	.target	sm_100

	.elftype	@"ET_EXEC"


//--------------------- .note.nv.tkinfo           --------------------------
	.section	.note.nv.tkinfo,"",@"SHT_NOTE"
	.sectionflags	@"SHF_NOTE_NV_TKINFO"
	.tkinfo
        /*0018*/ 	.word	0x00000002
        /*0030*/ 	.string	""
        /*0030*/ 	.string	"ptxas"
        /*0030*/ 	.string	"Cuda compilation tools, release 13.0, V13.0.88"
        /*0030*/ 	.string	"Build cuda_13.0.r13.0/compiler.36424714_0"
        /*0030*/ 	.string	"-arch sm_100 -m 64 "



//--------------------- .note.nv.cuinfo           --------------------------
	.section	.note.nv.cuinfo,"",@"SHT_NOTE"
	.sectionflags	@"SHF_NOTE_NV_CUINFO"
        /*0018*/ 	.short	0x0002
        /*001a*/ 	.short	0x0064
        /*001c*/ 	.short	0x0082
	.zero		2


//--------------------- .nv.info                  --------------------------
	.section	.nv.info,"",@"SHT_CUDA_INFO"
	.align	4


	//----- nvinfo : EIATTR_REGCOUNT
	.align		4
        /*0000*/ 	.byte	0x04, 0x2f
        /*0002*/ 	.short	(.L_1 - .L_0)
	.align		4
.L_0:
        /*0004*/ 	.word	index@(_Z7reduce1PiS_i)
        /*0008*/ 	.word	0x00000019


	//----- nvinfo : EIATTR_FRAME_SIZE
	.align		4
.L_1:
        /*000c*/ 	.byte	0x04, 0x11
        /*000e*/ 	.short	(.L_3 - .L_2)
	.align		4
.L_2:
        /*0010*/ 	.word	index@(_Z7reduce1PiS_i)
        /*0014*/ 	.word	0x00000000


	//----- nvinfo : EIATTR_REGCOUNT
	.align		4
.L_3:
        /*0018*/ 	.byte	0x04, 0x2f
        /*001a*/ 	.short	(.L_5 - .L_4)
	.align		4
.L_4:
        /*001c*/ 	.word	index@(_Z7reduce2PiS_i)
        /*0020*/ 	.word	0x0000001d


	//----- nvinfo : EIATTR_FRAME_SIZE
	.align		4
.L_5:
        /*0024*/ 	.byte	0x04, 0x11
        /*0026*/ 	.short	(.L_7 - .L_6)
	.align		4
.L_6:
        /*0028*/ 	.word	index@(_Z7reduce2PiS_i)
        /*002c*/ 	.word	0x00000000


	//----- nvinfo : EIATTR_REGCOUNT
	.align		4
.L_7:
        /*0030*/ 	.byte	0x04, 0x2f
        /*0032*/ 	.short	(.L_9 - .L_8)
	.align		4
.L_8:
        /*0034*/ 	.word	index@(_Z7reduce3PiS_i)
        /*0038*/ 	.word	0x0000001d


	//----- nvinfo : EIATTR_FRAME_SIZE
	.align		4
.L_9:
        /*003c*/ 	.byte	0x04, 0x11
        /*003e*/ 	.short	(.L_11 - .L_10)
	.align		4
.L_10:
        /*0040*/ 	.word	index@(_Z7reduce3PiS_i)
        /*0044*/ 	.word	0x00000000


	//----- nvinfo : EIATTR_REGCOUNT
	.align		4
.L_11:
        /*0048*/ 	.byte	0x04, 0x2f
        /*004a*/ 	.short	(.L_13 - .L_12)
	.align		4
.L_12:
        /*004c*/ 	.word	index@(_Z7reduce4PiS_i)
        /*0050*/ 	.word	0x0000000b


	//----- nvinfo : EIATTR_FRAME_SIZE
	.align		4
.L_13:
        /*0054*/ 	.byte	0x04, 0x11
        /*0056*/ 	.short	(.L_15 - .L_14)
	.align		4
.L_14:
        /*0058*/ 	.word	index@(_Z7reduce4PiS_i)
        /*005c*/ 	.word	0x00000000


	//----- nvinfo : EIATTR_REGCOUNT
	.align		4
.L_15:
        /*0060*/ 	.byte	0x04, 0x2f
        /*0062*/ 	.short	(.L_17 - .L_16)
	.align		4
.L_16:
        /*0064*/ 	.word	index@(_Z7reduce5PiS_i)
        /*0068*/ 	.word	0x0000000a


	//----- nvinfo : EIATTR_FRAME_SIZE
	.align		4
.L_17:
        /*006c*/ 	.byte	0x04, 0x11
        /*006e*/ 	.short	(.L_19 - .L_18)
	.align		4
.L_18:
        /*0070*/ 	.word	index@(_Z7reduce5PiS_i)
        /*0074*/ 	.word	0x00000000


	//----- nvinfo : EIATTR_REGCOUNT
	.align		4
.L_19:
        /*0078*/ 	.byte	0x04, 0x2f
        /*007a*/ 	.short	(.L_21 - .L_20)
	.align		4
.L_20:
        /*007c*/ 	.word	index@(_Z7reduce6PiS_i)
        /*0080*/ 	.word	0x0000000b


	//----- nvinfo : EIATTR_FRAME_SIZE
	.align		4
.L_21:
        /*0084*/ 	.byte	0x04, 0x11
        /*0086*/ 	.short	(.L_23 - .L_22)
	.align		4
.L_22:
        /*0088*/ 	.word	index@(_Z7reduce6PiS_i)
        /*008c*/ 	.word	0x00000000


	//----- nvinfo : EIATTR_REGCOUNT
	.align		4
.L_23:
        /*0090*/ 	.byte	0x04, 0x2f
        /*0092*/ 	.short	(.L_25 - .L_24)
	.align		4
.L_24:
        /*0094*/ 	.word	index@(_Z7reduce7PiS_i)
        /*0098*/ 	.word	0x0000000c


	//----- nvinfo : EIATTR_FRAME_SIZE
	.align		4
.L_25:
        /*009c*/ 	.byte	0x04, 0x11
        /*009e*/ 	.short	(.L_27 - .L_26)
	.align		4
.L_26:
        /*00a0*/ 	.word	index@(_Z7reduce7PiS_i)
        /*00a4*/ 	.word	0x00000000


	//----- nvinfo : EIATTR_MIN_STACK_SIZE
	.align		4
.L_27:
        /*00a8*/ 	.byte	0x04, 0x12
        /*00aa*/ 	.short	(.L_29 - .L_28)
	.align		4
.L_28:
        /*00ac*/ 	.word	index@(_Z7reduce7PiS_i)
        /*00b0*/ 	.word	0x00000000


	//----- nvinfo : EIATTR_MIN_STACK_SIZE
	.align		4
.L_29:
        /*00b4*/ 	.byte	0x04, 0x12
        /*00b6*/ 	.short	(.L_31 - .L_30)
	.align		4
.L_30:
        /*00b8*/ 	.word	index@(_Z7reduce6PiS_i)
        /*00bc*/ 	.word	0x00000000


	//----- nvinfo : EIATTR_MIN_STACK_SIZE
	.align		4
.L_31:
        /*00c0*/ 	.byte	0x04, 0x12
        /*00c2*/ 	.short	(.L_33 - .L_32)
	.align		4
.L_32:
        /*00c4*/ 	.word	index@(_Z7reduce5PiS_i)
        /*00c8*/ 	.word	0x00000000


	//----- nvinfo : EIATTR_MIN_STACK_SIZE
	.align		4
.L_33:
        /*00cc*/ 	.byte	0x04, 0x12
        /*00ce*/ 	.short	(.L_35 - .L_34)
	.align		4
.L_34:
        /*00d0*/ 	.word	index@(_Z7reduce4PiS_i)
        /*00d4*/ 	.word	0x00000000


	//----- nvinfo : EIATTR_MIN_STACK_SIZE
	.align		4
.L_35:
        /*00d8*/ 	.byte	0x04, 0x12
        /*00da*/ 	.short	(.L_37 - .L_36)
	.align		4
.L_36:
        /*00dc*/ 	.word	index@(_Z7reduce3PiS_i)
        /*00e0*/ 	.word	0x00000000


	//----- nvinfo : EIATTR_MIN_STACK_SIZE
	.align		4
.L_37:
        /*00e4*/ 	.byte	0x04, 0x12
        /*00e6*/ 	.short	(.L_39 - .L_38)
	.align		4
.L_38:
        /*00e8*/ 	.word	index@(_Z7reduce2PiS_i)
        /*00ec*/ 	.word	0x00000000


	//----- nvinfo : EIATTR_MIN_STACK_SIZE
	.align		4
.L_39:
        /*00f0*/ 	.byte	0x04, 0x12
        /*00f2*/ 	.short	(.L_41 - .L_40)
	.align		4
.L_40:
        /*00f4*/ 	.word	index@(_Z7reduce1PiS_i)
        /*00f8*/ 	.word	0x00000000
.L_41:


//--------------------- .nv.compat                --------------------------
	.section	.nv.compat,"",@"SHT_CUDA_COMPAT_INFO"
	.align	4
        /*0000*/ 	.byte	0x02, 0x09, 0x00, 0x00, 0x02, 0x02, 0x01, 0x00, 0x02, 0x05, 0x05, 0x00, 0x03, 0x07, 0x01, 0x01
        /*0010*/ 	.byte	0x02, 0x03, 0x00, 0x00, 0x02, 0x06, 0x01, 0x00, 0x04, 0x0b, 0x08, 0x00, 0x09, 0x00, 0x00, 0x00
        /*0020*/ 	.byte	0x00, 0x00, 0x00, 0x00


//--------------------- .nv.info._Z7reduce7PiS_i  --------------------------
	.section	.nv.info._Z7reduce7PiS_i,"",@"SHT_CUDA_INFO"
	.sectionflags	@""
	.align	4


	//----- nvinfo : EIATTR_CUDA_API_VERSION
	.align		4
        /*0000*/ 	.byte	0x04, 0x37
        /*0002*/ 	.short	(.L_43 - .L_42)
.L_42:
        /*0004*/ 	.word	0x00000082


	//----- nvinfo : EIATTR_KPARAM_INFO
	.align		4
.L_43:
        /*0008*/ 	.byte	0x04, 0x17
        /*000a*/ 	.short	(.L_45 - .L_44)
.L_44:
        /*000c*/ 	.word	0x00000000
        /*0010*/ 	.short	0x0002
        /*0012*/ 	.short	0x0010
        /*0014*/ 	.byte	0x00, 0xf0, 0x11, 0x00


	//----- nvinfo : EIATTR_KPARAM_INFO
	.align		4
.L_45:
        /*0018*/ 	.byte	0x04, 0x17
        /*001a*/ 	.short	(.L_47 - .L_46)
.L_46:
        /*001c*/ 	.word	0x00000000
        /*0020*/ 	.short	0x0001
        /*0022*/ 	.short	0x0008
        /*0024*/ 	.byte	0x00, 0xf5, 0x21, 0x00


	//----- nvinfo : EIATTR_KPARAM_INFO
	.align		4
.L_47:
        /*0028*/ 	.byte	0x04, 0x17
        /*002a*/ 	.short	(.L_49 - .L_48)
.L_48:
        /*002c*/ 	.word	0x00000000
        /*0030*/ 	.short	0x0000
        /*0032*/ 	.short	0x0000
        /*0034*/ 	.byte	0x00, 0xf5, 0x21, 0x00


	//----- nvinfo : EIATTR_SPARSE_MMA_MASK
	.align		4
.L_49:
        /*0038*/ 	.byte	0x03, 0x50
        /*003a*/ 	.short	0x0000


	//----- nvinfo : EIATTR_MAXREG_COUNT
	.align		4
        /*003c*/ 	.byte	0x03, 0x1b
        /*003e*/ 	.short	0x00ff


	//----- nvinfo : EIATTR_NUM_BARRIERS
	.align		4
        /*0040*/ 	.byte	0x02, 0x4c
        /*0042*/ 	.byte	0x01
	.zero		1


	//----- nvinfo : EIATTR_MERCURY_ISA_VERSION
	.align		4
        /*0044*/ 	.byte	0x03, 0x5f
        /*0046*/ 	.short	0x0101


	//----- nvinfo : EIATTR_VRC_CTA_INIT_COUNT
	.align		4
        /*0048*/ 	.byte	0x02, 0x4a
	.zero		1
	.zero		1


	//----- nvinfo : EIATTR_EXIT_INSTR_OFFSETS
	.align		4
        /*004c*/ 	.byte	0x04, 0x1c
        /*004e*/ 	.short	(.L_51 - .L_50)


	//   ....[0]....
.L_50:
        /*0050*/ 	.word	0x000003f0


	//   ....[1]....
        /*0054*/ 	.word	0x00000440


	//----- nvinfo : EIATTR_CRS_STACK_SIZE
	.align		4
.L_51:
        /*0058*/ 	.byte	0x04, 0x1e
        /*005a*/ 	.short	(.L_53 - .L_52)
.L_52:
        /*005c*/ 	.word	0x00000000


	//----- nvinfo : EIATTR_CBANK_PARAM_SIZE
	.align		4
.L_53:
        /*0060*/ 	.byte	0x03, 0x19
        /*0062*/ 	.short	0x0014


	//----- nvinfo : EIATTR_PARAM_CBANK
	.align		4
        /*0064*/ 	.byte	0x04, 0x0a
        /*0066*/ 	.short	(.L_55 - .L_54)
	.align		4
.L_54:
        /*0068*/ 	.word	index@(.nv.constant0._Z7reduce7PiS_i)
        /*006c*/ 	.short	0x0380
        /*006e*/ 	.short	0x0014


	//----- nvinfo : EIATTR_SW_WAR
	.align		4
.L_55:
        /*0070*/ 	.byte	0x04, 0x36
        /*0072*/ 	.short	(.L_57 - .L_56)
.L_56:
        /*0074*/ 	.word	0x00000008
.L_57:


//--------------------- .nv.info._Z7reduce6PiS_i  --------------------------
	.section	.nv.info._Z7reduce6PiS_i,"",@"SHT_CUDA_INFO"
	.sectionflags	@""
	.align	4


	//----- nvinfo : EIATTR_CUDA_API_VERSION
	.align		4
        /*0000*/ 	.byte	0x04, 0x37
        /*0002*/ 	.short	(.L_59 - .L_58)
.L_58:
        /*0004*/ 	.word	0x00000082


	//----- nvinfo : EIATTR_KPARAM_INFO
	.align		4
.L_59:
        /*0008*/ 	.byte	0x04, 0x17
        /*000a*/ 	.short	(.L_61 - .L_60)
.L_60:
        /*000c*/ 	.word	0x00000000
        /*0010*/ 	.short	0x0002
        /*0012*/ 	.short	0x0010
        /*0014*/ 	.byte	0x00, 0xf0, 0x11, 0x00


	//----- nvinfo : EIATTR_KPARAM_INFO
	.align		4
.L_61:
        /*0018*/ 	.byte	0x04, 0x17
        /*001a*/ 	.short	(.L_63 - .L_62)
.L_62:
        /*001c*/ 	.word	0x00000000
        /*0020*/ 	.short	0x0001
        /*0022*/ 	.short	0x0008
        /*0024*/ 	.byte	0x00, 0xf5, 0x21, 0x00


	//----- nvinfo : EIATTR_KPARAM_INFO
	.align		4
.L_63:
        /*0028*/ 	.byte	0x04, 0x17
        /*002a*/ 	.short	(.L_65 - .L_64)
.L_64:
        /*002c*/ 	.word	0x00000000
        /*0030*/ 	.short	0x0000
        /*0032*/ 	.short	0x0000
        /*0034*/ 	.byte	0x00, 0xf5, 0x21, 0x00


	//----- nvinfo : EIATTR_SPARSE_MMA_MASK
	.align		4
.L_65:
        /*0038*/ 	.byte	0x03, 0x50
        /*003a*/ 	.short	0x0000


	//----- nvinfo : EIATTR_MAXREG_COUNT
	.align		4
        /*003c*/ 	.byte	0x03, 0x1b
        /*003e*/ 	.short	0x00ff


	//----- nvinfo : EIATTR_NUM_BARRIERS
	.align		4
        /*0040*/ 	.byte	0x02, 0x4c
        /*0042*/ 	.byte	0x01
	.zero		1


	//----- nvinfo : EIATTR_MERCURY_ISA_VERSION
	.align		4
        /*0044*/ 	.byte	0x03, 0x5f
        /*0046*/ 	.short	0x0101


	//----- nvinfo : EIATTR_VRC_CTA_INIT_COUNT
	.align		4
        /*0048*/ 	.byte	0x02, 0x4a
	.zero		1
	.zero		1


	//----- nvinfo : EIATTR_EXIT_INSTR_OFFSETS
	.align		4
        /*004c*/ 	.byte	0x04, 0x1c
        /*004e*/ 	.short	(.L_67 - .L_66)


	//   ....[0]....
.L_66:
        /*0050*/ 	.word	0x000001e0


	//   ....[1]....
        /*0054*/ 	.word	0x00000260


	//----- nvinfo : EIATTR_CBANK_PARAM_SIZE
	.align		4
.L_67:
        /*0058*/ 	.byte	0x03, 0x19
        /*005a*/ 	.short	0x0014


	//----- nvinfo : EIATTR_PARAM_CBANK
	.align		4
        /*005c*/ 	.byte	0x04, 0x0a
        /*005e*/ 	.short	(.L_69 - .L_68)
	.align		4
.L_68:
        /*0060*/ 	.word	index@(.nv.constant0._Z7reduce6PiS_i)
        /*0064*/ 	.short	0x0380
        /*0066*/ 	.short	0x0014


	//----- nvinfo : EIATTR_SW_WAR
	.align		4
.L_69:
        /*0068*/ 	.byte	0x04, 0x36
        /*006a*/ 	.short	(.L_71 - .L_70)
.L_70:
        /*006c*/ 	.word	0x00000008
.L_71:


//--------------------- .nv.info._Z7reduce5PiS_i  --------------------------
	.section	.nv.info._Z7reduce5PiS_i,"",@"SHT_CUDA_INFO"
	.sectionflags	@""
	.align	4


	//----- nvinfo : EIATTR_CUDA_API_VERSION
	.align		4
        /*0000*/ 	.byte	0x04, 0x37
        /*0002*/ 	.short	(.L_73 - .L_72)
.L_72:
        /*0004*/ 	.word	0x00000082


	//----- nvinfo : EIATTR_KPARAM_INFO
	.align		4
.L_73:
        /*0008*/ 	.byte	0x04, 0x17
        /*000a*/ 	.short	(.L_75 - .L_74)
.L_74:
        /*000c*/ 	.word	0x00000000
        /*0010*/ 	.short	0x0002
        /*0012*/ 	.short	0x0010
        /*0014*/ 	.byte	0x00, 0xf0, 0x11, 0x00


	//----- nvinfo : EIATTR_KPARAM_INFO
	.align		4
.L_75:
        /*0018*/ 	.byte	0x04, 0x17
        /*001a*/ 	.short	(.L_77 - .L_76)
.L_76:
        /*001c*/ 	.word	0x00000000
        /*0020*/ 	.short	0x0001
        /*0022*/ 	.short	0x0008
        /*0024*/ 	.byte	0x00, 0xf5, 0x21, 0x00


	//----- nvinfo : EIATTR_KPARAM_INFO
	.align		4
.L_77:
        /*0028*/ 	.byte	0x04, 0x17
        /*002a*/ 	.short	(.L_79 - .L_78)
.L_78:
        /*002c*/ 	.word	0x00000000
        /*0030*/ 	.short	0x0000
        /*0032*/ 	.short	0x0000
        /*0034*/ 	.byte	0x00, 0xf5, 0x21, 0x00


	//----- nvinfo : EIATTR_SPARSE_MMA_MASK
	.align		4
.L_79:
        /*0038*/ 	.byte	0x03, 0x50
        /*003a*/ 	.short	0x0000


	//----- nvinfo : EIATTR_MAXREG_COUNT
	.align		4
        /*003c*/ 	.byte	0x03, 0x1b
        /*003e*/ 	.short	0x00ff


	//----- nvinfo : EIATTR_NUM_BARRIERS
	.align		4
        /*0040*/ 	.byte	0x02, 0x4c
        /*0042*/ 	.byte	0x01
	.zero		1


	//----- nvinfo : EIATTR_MERCURY_ISA_VERSION
	.align		4
        /*0044*/ 	.byte	0x03, 0x5f
        /*0046*/ 	.short	0x0101


	//----- nvinfo : EIATTR_VRC_CTA_INIT_COUNT
	.align		4
        /*0048*/ 	.byte	0x02, 0x4a
	.zero		1
	.zero		1


	//----- nvinfo : EIATTR_EXIT_INSTR_OFFSETS
	.align		4
        /*004c*/ 	.byte	0x04, 0x1c
        /*004e*/ 	.short	(.L_81 - .L_80)


	//   ....[0]....
.L_80:
        /*0050*/ 	.word	0x00000210


	//   ....[1]....
        /*0054*/ 	.word	0x00000290


	//----- nvinfo : EIATTR_CBANK_PARAM_SIZE
	.align		4
.L_81:
        /*0058*/ 	.byte	0x03, 0x19
        /*005a*/ 	.short	0x0014


	//----- nvinfo : EIATTR_PARAM_CBANK
	.align		4
        /*005c*/ 	.byte	0x04, 0x0a
        /*005e*/ 	.short	(.L_83 - .L_82)
	.align		4
.L_82:
        /*0060*/ 	.word	index@(.nv.constant0._Z7reduce5PiS_i)
        /*0064*/ 	.short	0x0380
        /*0066*/ 	.short	0x0014


	//----- nvinfo : EIATTR_SW_WAR
	.align		4
.L_83:
        /*0068*/ 	.byte	0x04, 0x36
        /*006a*/ 	.short	(.L_85 - .L_84)
.L_84:
        /*006c*/ 	.word	0x00000008
.L_85:


//--------------------- .nv.info._Z7reduce4PiS_i  --------------------------
	.section	.nv.info._Z7reduce4PiS_i,"",@"SHT_CUDA_INFO"
	.sectionflags	@""
	.align	4


	//----- nvinfo : EIATTR_CUDA_API_VERSION
	.align		4
        /*0000*/ 	.byte	0x04, 0x37
        /*0002*/ 	.short	(.L_87 - .L_86)
.L_86:
        /*0004*/ 	.word	0x00000082


	//----- nvinfo : EIATTR_KPARAM_INFO
	.align		4
.L_87:
        /*0008*/ 	.byte	0x04, 0x17
        /*000a*/ 	.short	(.L_89 - .L_88)
.L_88:
        /*000c*/ 	.word	0x00000000
        /*0010*/ 	.short	0x0002
        /*0012*/ 	.short	0x0010
        /*0014*/ 	.byte	0x00, 0xf0, 0x11, 0x00


	//----- nvinfo : EIATTR_KPARAM_INFO
	.align		4
.L_89:
        /*0018*/ 	.byte	0x04, 0x17
        /*001a*/ 	.short	(.L_91 - .L_90)
.L_90:
        /*001c*/ 	.word	0x00000000
        /*0020*/ 	.short	0x0001
        /*0022*/ 	.short	0x0008
        /*0024*/ 	.byte	0x00, 0xf5, 0x21, 0x00


	//----- nvinfo : EIATTR_KPARAM_INFO
	.align		4
.L_91:
        /*0028*/ 	.byte	0x04, 0x17
        /*002a*/ 	.short	(.L_93 - .L_92)
.L_92:
        /*002c*/ 	.word	0x00000000
        /*0030*/ 	.short	0x0000
        /*0032*/ 	.short	0x0000
        /*0034*/ 	.byte	0x00, 0xf5, 0x21, 0x00


	//----- nvinfo : EIATTR_SPARSE_MMA_MASK
	.align		4
.L_93:
        /*0038*/ 	.byte	0x03, 0x50
        /*003a*/ 	.short	0x0000


	//----- nvinfo : EIATTR_MAXREG_COUNT
	.align		4
        /*003c*/ 	.byte	0x03, 0x1b
        /*003e*/ 	.short	0x00ff


	//----- nvinfo : EIATTR_NUM_BARRIERS
	.align		4
        /*0040*/ 	.byte	0x02, 0x4c
        /*0042*/ 	.byte	0x01
	.zero		1


	//----- nvinfo : EIATTR_MERCURY_ISA_VERSION
	.align		4
        /*0044*/ 	.byte	0x03, 0x5f
        /*0046*/ 	.short	0x0101


	//----- nvinfo : EIATTR_VRC_CTA_INIT_COUNT
	.align		4
        /*0048*/ 	.byte	0x02, 0x4a
	.zero		1
	.zero		1


	//----- nvinfo : EIATTR_EXIT_INSTR_OFFSETS
	.align		4
        /*004c*/ 	.byte	0x04, 0x1c
        /*004e*/ 	.short	(.L_95 - .L_94)


	//   ....[0]....
.L_94:
        /*0050*/ 	.word	0x000001f0


	//   ....[1]....
        /*0054*/ 	.word	0x00000270


	//----- nvinfo : EIATTR_CBANK_PARAM_SIZE
	.align		4
.L_95:
        /*0058*/ 	.byte	0x03, 0x19
        /*005a*/ 	.short	0x0014


	//----- nvinfo : EIATTR_PARAM_CBANK
	.align		4
        /*005c*/ 	.byte	0x04, 0x0a
        /*005e*/ 	.short	(.L_97 - .L_96)
	.align		4
.L_96:
        /*0060*/ 	.word	index@(.nv.constant0._Z7reduce4PiS_i)
        /*0064*/ 	.short	0x0380
        /*0066*/ 	.short	0x0014


	//----- nvinfo : EIATTR_SW_WAR
	.align		4
.L_97:
        /*0068*/ 	.byte	0x04, 0x36
        /*006a*/ 	.short	(.L_99 - .L_98)
.L_98:
        /*006c*/ 	.word	0x00000008
.L_99:


//--------------------- .nv.info._Z7reduce3PiS_i  --------------------------
	.section	.nv.info._Z7reduce3PiS_i,"",@"SHT_CUDA_INFO"
	.sectionflags	@""
	.align	4


	//----- nvinfo : EIATTR_CUDA_API_VERSION
	.align		4
        /*0000*/ 	.byte	0x04, 0x37
        /*0002*/ 	.short	(.L_101 - .L_100)
.L_100:
        /*0004*/ 	.word	0x00000082


	//----- nvinfo : EIATTR_KPARAM_INFO
	.align		4
.L_101:
        /*0008*/ 	.byte	0x04, 0x17
        /*000a*/ 	.short	(.L_103 - .L_102)
.L_102:
        /*000c*/ 	.word	0x00000000
        /*0010*/ 	.short	0x0002
        /*0012*/ 	.short	0x0010
        /*0014*/ 	.byte	0x00, 0xf0, 0x11, 0x00


	//----- nvinfo : EIATTR_KPARAM_INFO
	.align		4
.L_103:
        /*0018*/ 	.byte	0x04, 0x17
        /*001a*/ 	.short	(.L_105 - .L_104)
.L_104:
        /*001c*/ 	.word	0x00000000
        /*0020*/ 	.short	0x0001
        /*0022*/ 	.short	0x0008
        /*0024*/ 	.byte	0x00, 0xf5, 0x21, 0x00


	//----- nvinfo : EIATTR_KPARAM_INFO
	.align		4
.L_105:
        /*0028*/ 	.byte	0x04, 0x17
        /*002a*/ 	.short	(.L_107 - .L_106)
.L_106:
        /*002c*/ 	.word	0x00000000
        /*0030*/ 	.short	0x0000
        /*0032*/ 	.short	0x0000
        /*0034*/ 	.byte	0x00, 0xf5, 0x21, 0x00


	//----- nvinfo : EIATTR_SPARSE_MMA_MASK
	.align		4
.L_107:
        /*0038*/ 	.byte	0x03, 0x50
        /*003a*/ 	.short	0x0000


	//----- nvinfo : EIATTR_MAXREG_COUNT
	.align		4
        /*003c*/ 	.byte	0x03, 0x1b
        /*003e*/ 	.short	0x00ff


	//----- nvinfo : EIATTR_MERCURY_ISA_VERSION
	.align		4
        /*0040*/ 	.byte	0x03, 0x5f
        /*0042*/ 	.short	0x0101


	//----- nvinfo : EIATTR_VRC_CTA_INIT_COUNT
	.align		4
        /*0044*/ 	.byte	0x02, 0x4a
	.zero		1
	.zero		1


	//----- nvinfo : EIATTR_EXIT_INSTR_OFFSETS
	.align		4
        /*0048*/ 	.byte	0x04, 0x1c
        /*004a*/ 	.short	(.L_109 - .L_108)


	//   ....[0]....
.L_108:
        /*004c*/ 	.word	0x000005d0


	//----- nvinfo : EIATTR_CBANK_PARAM_SIZE
	.align		4
.L_109:
        /*0050*/ 	.byte	0x03, 0x19
        /*0052*/ 	.short	0x0014


	//----- nvinfo : EIATTR_PARAM_CBANK
	.align		4
        /*0054*/ 	.byte	0x04, 0x0a
        /*0056*/ 	.short	(.L_111 - .L_110)
	.align		4
.L_110:
        /*0058*/ 	.word	index@(.nv.constant0._Z7reduce3PiS_i)
        /*005c*/ 	.short	0x0380
        /*005e*/ 	.short	0x0014


	//----- nvinfo : EIATTR_SW_WAR
	.align		4
.L_111:
        /*0060*/ 	.byte	0x04, 0x36
        /*0062*/ 	.short	(.L_113 - .L_112)
.L_112:
        /*0064*/ 	.word	0x00000008
.L_113:


//--------------------- .nv.info._Z7reduce2PiS_i  --------------------------
	.section	.nv.info._Z7reduce2PiS_i,"",@"SHT_CUDA_INFO"
	.sectionflags	@""
	.align	4


	//----- nvinfo : EIATTR_CUDA_API_VERSION
	.align		4
        /*0000*/ 	.byte	0x04, 0x37
        /*0002*/ 	.short	(.L_115 - .L_114)
.L_114:
        /*0004*/ 	.word	0x00000082


	//----- nvinfo : EIATTR_KPARAM_INFO
	.align		4
.L_115:
        /*0008*/ 	.byte	0x04, 0x17
        /*000a*/ 	.short	(.L_117 - .L_116)
.L_116:
        /*000c*/ 	.word	0x00000000
        /*0010*/ 	.short	0x0002
        /*0012*/ 	.short	0x0010
        /*0014*/ 	.byte	0x00, 0xf0, 0x11, 0x00


	//----- nvinfo : EIATTR_KPARAM_INFO
	.align		4
.L_117:
        /*0018*/ 	.byte	0x04, 0x17
        /*001a*/ 	.short	(.L_119 - .L_118)
.L_118:
        /*001c*/ 	.word	0x00000000
        /*0020*/ 	.short	0x0001
        /*0022*/ 	.short	0x0008
        /*0024*/ 	.byte	0x00, 0xf5, 0x21, 0x00


	//----- nvinfo : EIATTR_KPARAM_INFO
	.align		4
.L_119:
        /*0028*/ 	.byte	0x04, 0x17
        /*002a*/ 	.short	(.L_121 - .L_120)
.L_120:
        /*002c*/ 	.word	0x00000000
        /*0030*/ 	.short	0x0000
        /*0032*/ 	.short	0x0000
        /*0034*/ 	.byte	0x00, 0xf5, 0x21, 0x00


	//----- nvinfo : EIATTR_SPARSE_MMA_MASK
	.align		4
.L_121:
        /*0038*/ 	.byte	0x03, 0x50
        /*003a*/ 	.short	0x0000


	//----- nvinfo : EIATTR_MAXREG_COUNT
	.align		4
        /*003c*/ 	.byte	0x03, 0x1b
        /*003e*/ 	.short	0x00ff


	//----- nvinfo : EIATTR_MERCURY_ISA_VERSION
	.align		4
        /*0040*/ 	.byte	0x03, 0x5f
        /*0042*/ 	.short	0x0101


	//----- nvinfo : EIATTR_VRC_CTA_INIT_COUNT
	.align		4
        /*0044*/ 	.byte	0x02, 0x4a
	.zero		1
	.zero		1


	//----- nvinfo : EIATTR_EXIT_INSTR_OFFSETS
	.align		4
        /*0048*/ 	.byte	0x04, 0x1c
        /*004a*/ 	.short	(.L_123 - .L_122)


	//   ....[0]....
.L_122:
        /*004c*/ 	.word	0x000005a0


	//----- nvinfo : EIATTR_CBANK_PARAM_SIZE
	.align		4
.L_123:
        /*0050*/ 	.byte	0x03, 0x19
        /*0052*/ 	.short	0x0014


	//----- nvinfo : EIATTR_PARAM_CBANK
	.align		4
        /*0054*/ 	.byte	0x04, 0x0a
        /*0056*/ 	.short	(.L_125 - .L_124)
	.align		4
.L_124:
        /*0058*/ 	.word	index@(.nv.constant0._Z7reduce2PiS_i)
        /*005c*/ 	.short	0x0380
        /*005e*/ 	.short	0x0014


	//----- nvinfo : EIATTR_SW_WAR
	.align		4
.L_125:
        /*0060*/ 	.byte	0x04, 0x36
        /*0062*/ 	.short	(.L_127 - .L_126)
.L_126:
        /*0064*/ 	.word	0x00000008
.L_127:


//--------------------- .nv.info._Z7reduce1PiS_i  --------------------------
	.section	.nv.info._Z7reduce1PiS_i,"",@"SHT_CUDA_INFO"
	.sectionflags	@""
	.align	4


	//----- nvinfo : EIATTR_CUDA_API_VERSION
	.align		4
        /*0000*/ 	.byte	0x04, 0x37
        /*0002*/ 	.short	(.L_129 - .L_128)
.L_128:
        /*0004*/ 	.word	0x00000082


	//----- nvinfo : EIATTR_KPARAM_INFO
	.align		4
.L_129:
        /*0008*/ 	.byte	0x04, 0x17
        /*000a*/ 	.short	(.L_131 - .L_130)
.L_130:
        /*000c*/ 	.word	0x00000000
        /*0010*/ 	.short	0x0002
        /*0012*/ 	.short	0x0010
        /*0014*/ 	.byte	0x00, 0xf0, 0x11, 0x00


	//----- nvinfo : EIATTR_KPARAM_INFO
	.align		4
.L_131:
        /*0018*/ 	.byte	0x04, 0x17
        /*001a*/ 	.short	(.L_133 - .L_132)
.L_132:
        /*001c*/ 	.word	0x00000000
        /*0020*/ 	.short	0x0001
        /*0022*/ 	.short	0x0008
        /*0024*/ 	.byte	0x00, 0xf5, 0x21, 0x00


	//----- nvinfo : EIATTR_KPARAM_INFO
	.align		4
.L_133:
        /*0028*/ 	.byte	0x04, 0x17
        /*002a*/ 	.short	(.L_135 - .L_134)
.L_134:
        /*002c*/ 	.word	0x00000000
        /*0030*/ 	.short	0x0000
        /*0032*/ 	.short	0x0000
        /*0034*/ 	.byte	0x00, 0xf5, 0x21, 0x00


	//----- nvinfo : EIATTR_SPARSE_MMA_MASK
	.align		4
.L_135:
        /*0038*/ 	.byte	0x03, 0x50
        /*003a*/ 	.short	0x0000


	//----- nvinfo : EIATTR_MAXREG_COUNT
	.align		4
        /*003c*/ 	.byte	0x03, 0x1b
        /*003e*/ 	.short	0x00ff


	//----- nvinfo : EIATTR_MERCURY_ISA_VERSION
	.align		4
        /*0040*/ 	.byte	0x03, 0x5f
        /*0042*/ 	.short	0x0101


	//----- nvinfo : EIATTR_VRC_CTA_INIT_COUNT
	.align		4
        /*0044*/ 	.byte	0x02, 0x4a
	.zero		1
	.zero		1


	//----- nvinfo : EIATTR_EXIT_INSTR_OFFSETS
	.align		4
        /*0048*/ 	.byte	0x04, 0x1c
        /*004a*/ 	.short	(.L_137 - .L_136)


	//   ....[0]....
.L_136:
        /*004c*/ 	.word	0x00000660


	//----- nvinfo : EIATTR_CBANK_PARAM_SIZE
	.align		4
.L_137:
        /*0050*/ 	.byte	0x03, 0x19
        /*0052*/ 	.short	0x0014


	//----- nvinfo : EIATTR_PARAM_CBANK
	.align		4
        /*0054*/ 	.byte	0x04, 0x0a
        /*0056*/ 	.short	(.L_139 - .L_138)
	.align		4
.L_138:
        /*0058*/ 	.word	index@(.nv.constant0._Z7reduce1PiS_i)
        /*005c*/ 	.short	0x0380
        /*005e*/ 	.short	0x0014


	//----- nvinfo : EIATTR_SW_WAR
	.align		4
.L_139:
        /*0060*/ 	.byte	0x04, 0x36
        /*0062*/ 	.short	(.L_141 - .L_140)
.L_140:
        /*0064*/ 	.word	0x00000008
.L_141:


//--------------------- .nv.callgraph             --------------------------
	.section	.nv.callgraph,"",@"SHT_CUDA_CALLGRAPH"
	.align	4
	.sectionentsize	8
	.align		4
        /*0000*/ 	.word	0x00000000
	.align		4
        /*0004*/ 	.word	0xffffffff
	.align		4
        /*0008*/ 	.word	0x00000000
	.align		4
        /*000c*/ 	.word	0xfffffffe
	.align		4
        /*0010*/ 	.word	0x00000000
	.align		4
        /*0014*/ 	.word	0xfffffffd
	.align		4
        /*0018*/ 	.word	0x00000000
	.align		4
        /*001c*/ 	.word	0xfffffffc


//--------------------- .text._Z7reduce7PiS_i     --------------------------
	.section	.text._Z7reduce7PiS_i,"ax",@progbits
	.align	128
        .global         _Z7reduce7PiS_i
        .type           _Z7reduce7PiS_i,@function
        .size           _Z7reduce7PiS_i,(.L_x_29 - _Z7reduce7PiS_i)
        .other          _Z7reduce7PiS_i,@"STO_CUDA_ENTRY STV_DEFAULT"
_Z7reduce7PiS_i:
.text._Z7reduce7PiS_i:
[----:B------:R-:W-:Y:S01]  /*0000*/  LDC R1, c[0x0][0x37c] ;  /* 0x0000df00ff017b82 */ /* 0x000fe20000000800 */
[----:B------:R-:W0:Y:S07]  /*0010*/  S2R R9, SR_TID.X ;  /* 0x0000000000097919 */ /* 0x000e2e0000002100 */
[----:B------:R-:W1:Y:S01]  /*0020*/  LDC.64 R4, c[0x0][0x380] ;  /* 0x0000e000ff047b82 */ /* 0x000e620000000a00 */
[----:B------:R-:W0:Y:S01]  /*0030*/  LDCU UR4, c[0x0][0x360] ;  /* 0x00006c00ff0477ac */ /* 0x000e220008000800 */
[----:B------:R-:W0:Y:S01]  /*0040*/  S2R R0, SR_CTAID.X ;  /* 0x0000000000007919 */ /* 0x000e220000002500 */
[----:B------:R-:W2:Y:S01]  /*0050*/  LDCU.64 UR6, c[0x0][0x358] ;  /* 0x00006b00ff0677ac */ /* 0x000ea20008000a00 */
[----:B0-----:R-:W-:-:S04]  /*0060*/  IMAD R3, R0, UR4, R9 ;  /* 0x0000000400037c24 */ /* 0x001fc8000f8e0209 */
[----:B-1----:R-:W-:-:S06]  /*0070*/  IMAD.WIDE R4, R3, 0x4, R4 ;  /* 0x0000000403047825 */ /* 0x002fcc00078e0204 */
[----:B--2---:R-:W2:Y:S01]  /*0080*/  LDG.E R5, desc[UR6][R4.64] ;  /* 0x0000000604057981 */ /* 0x004ea2000c1e1900 */
[----:B------:R-:W0:Y:S01]  /*0090*/  S2UR UR5, SR_CgaCtaId ;  /* 0x00000000000579c3 */ /* 0x000e220000008800 */
[----:B------:R-:W-:Y:S01]  /*00a0*/  UMOV UR4, 0x400 ;  /* 0x0000040000047882 */ /* 0x000fe20000000000 */
[C---:B------:R-:W-:Y:S01]  /*00b0*/  ISETP.GT.U32.AND P0, PT, R9.reuse, 0xff, PT ;  /* 0x000000ff0900780c */ /* 0x040fe20003f04070 */
[----:B------:R-:W-:Y:S01]  /*00c0*/  BSSY.RECONVERGENT B0, `(.L_x_0) ;  /* 0x0000031000007945 */ /* 0x000fe20003800200 */
[C---:B------:R-:W-:Y:S02]  /*00d0*/  ISETP.GT.U32.AND P1, PT, R9.reuse, 0x7f, PT ;  /* 0x0000007f0900780c */ /* 0x040fe40003f24070 */
[----:B------:R-:W-:Y:S01]  /*00e0*/  ISETP.NE.AND P2, PT, R9, RZ, PT ;  /* 0x000000ff0900720c */ /* 0x000fe20003f45270 */
[----:B0-----:R-:W-:-:S06]  /*00f0*/  ULEA UR4, UR5, UR4, 0x18 ;  /* 0x0000000405047291 */ /* 0x001fcc000f8ec0ff */
[----:B------:R-:W-:-:S05]  /*0100*/  LEA R2, R9, UR4, 0x2 ;  /* 0x0000000409027c11 */ /* 0x000fca000f8e10ff */
[----:B--2---:R-:W-:Y:S01]  /*0110*/  STS [R2], R5 ;  /* 0x0000000502007388 */ /* 0x004fe20000000800 */
[----:B------:R-:W-:Y:S06]  /*0120*/  BAR.SYNC.DEFER_BLOCKING 0x0 ;  /* 0x0000000000007b1d */ /* 0x000fec0000010000 */
[----:B------:R-:W-:Y:S04]  /*0130*/  @!P0 LDS R3, [R2+0x400] ;  /* 0x0004000002038984 */ /* 0x000fe80000000800 */
[----:B------:R-:W0:Y:S02]  /*0140*/  @!P0 LDS R6, [R2] ;  /* 0x0000000002068984 */ /* 0x000e240000000800 */
[----:B0-----:R-:W-:-:S05]  /*0150*/  @!P0 IMAD.IADD R3, R3, 0x1, R6 ;  /* 0x0000000103038824 */ /* 0x001fca00078e0206 */
[----:B------:R-:W-:Y:S01]  /*0160*/  @!P0 STS [R2], R3 ;  /* 0x0000000302008388 */ /* 0x000fe20000000800 */
[----:B------:R-:W-:Y:S01]  /*0170*/  BAR.SYNC.DEFER_BLOCKING 0x0 ;  /* 0x0000000000007b1d */ /* 0x000fe20000010000 */
[----:B------:R-:W-:-:S05]  /*0180*/  ISETP.GT.U32.AND P0, PT, R9, 0x3f, PT ;  /* 0x0000003f0900780c */ /* 0x000fca0003f04070 */
        /* <DEDUP_REMOVED lines=8> */
[----:B0-----:R-:W-:-:S05]  /*0210*/  @!P0 IADD3 R5, PT, PT, R4, R5, RZ ;  /* 0x0000000504058210 */ /* 0x001fca0007ffe0ff */
[----:B------:R0:W-:Y:S01]  /*0220*/  @!P0 STS [R2], R5 ;  /* 0x0000000502008388 */ /* 0x0001e20000000800 */
[----:B------:R-:W-:Y:S06]  /*0230*/  BAR.SYNC.DEFER_BLOCKING 0x0 ;  /* 0x0000000000007b1d */ /* 0x000fec0000010000 */
[----:B------:R-:W-:Y:S05]  /*0240*/  @P1 BRA `(.L_x_1) ;  /* 0x0000000000601947 */ /* 0x000fea0003800000 */
[----:B------:R-:W-:Y:S04]  /*0250*/  LDS R3, [R2+0x80] ;  /* 0x0000800002037984 */ /* 0x000fe80000000800 */
[----:B------:R-:W1:Y:S02]  /*0260*/  LDS R4, [R2] ;  /* 0x0000000002047984 */ /* 0x000e640000000800 */
[----:B-1----:R-:W-:-:S05]  /*0270*/  IMAD.IADD R3, R3, 0x1, R4 ;  /* 0x0000000103037824 */ /* 0x002fca00078e0204 */
[----:B------:R-:W-:Y:S04]  /*0280*/  STS [R2], R3 ;  /* 0x0000000302007388 */ /* 0x000fe80000000800 */
[----:B------:R-:W-:Y:S04]  /*0290*/  LDS R4, [R2+0x40] ;  /* 0x0000400002047984 */ /* 0x000fe80000000800 */
[----:B0-----:R-:W0:Y:S02]  /*02a0*/  LDS R5, [R2] ;  /* 0x0000000002057984 */ /* 0x001e240000000800 */
[----:B0-----:R-:W-:-:S05]  /*02b0*/  IADD3 R5, PT, PT, R4, R5, RZ ;  /* 0x0000000504057210 */ /* 0x001fca0007ffe0ff */
[----:B------:R-:W-:Y:S04]  /*02c0*/  STS [R2], R5 ;  /* 0x0000000502007388 */ /* 0x000fe80000000800 */
[----:B------:R-:W-:Y:S04]  /*02d0*/  LDS R4, [R2+0x20] ;  /* 0x0000200002047984 */ /* 0x000fe80000000800 */
[----:B------:R-:W0:Y:S02]  /*02e0*/  LDS R7, [R2] ;  /* 0x0000000002077984 */ /* 0x000e240000000800 */
[----:B0-----:R-:W-:-:S05]  /*02f0*/  IMAD.IADD R7, R4, 0x1, R7 ;  /* 0x0000000104077824 */ /* 0x001fca00078e0207 */
[----:B------:R-:W-:Y:S04]  /*0300*/  STS [R2], R7 ;  /* 0x0000000702007388 */ /* 0x000fe80000000800 */
[----:B------:R-:W-:Y:S04]  /*0310*/  LDS R4, [R2+0x10] ;  /* 0x0000100002047984 */ /* 0x000fe80000000800 */
[----:B------:R-:W0:Y:S02]  /*0320*/  LDS R9, [R2] ;  /* 0x0000000002097984 */ /* 0x000e240000000800 */
        /* <DEDUP_REMOVED lines=9> */
[----:B------:R1:W-:Y:S02]  /*03c0*/  STS [R2], R5 ;  /* 0x0000000502007388 */ /* 0x0003e40000000800 */
.L_x_1:
[----:B------:R-:W-:Y:S05]  /*03d0*/  BSYNC.RECONVERGENT B0 ;  /* 0x0000000000007941 */ /* 0x000fea0003800200 */
.L_x_0:
[----:B------:R-:W-:Y:S06]  /*03e0*/  BAR.SYNC.DEFER_BLOCKING 0x0 ;  /* 0x0000000000007b1d */ /* 0x000fec0000010000 */
[----:B------:R-:W-:Y:S05]  /*03f0*/  @P2 EXIT ;  /* 0x000000000000294d */ /* 0x000fea0003800000 */
[----:B01----:R-:W0:Y:S01]  /*0400*/  LDS R5, [UR4] ;  /* 0x00000004ff057984 */ /* 0x003e220008000800 */
[----:B------:R-:W1:Y:S02]  /*0410*/  LDC.64 R2, c[0x0][0x388] ;  /* 0x0000e200ff027b82 */ /* 0x000e640000000a00 */
[----:B-1----:R-:W-:-:S05]  /*0420*/  IMAD.WIDE.U32 R2, R0, 0x4, R2 ;  /* 0x0000000400027825 */ /* 0x002fca00078e0002 */
[----:B0-----:R-:W-:Y:S01]  /*0430*/  STG.E desc[UR6][R2.64], R5 ;  /* 0x0000000502007986 */ /* 0x001fe2000c101906 */
[----:B------:R-:W-:Y:S05]  /*0440*/  EXIT ;  /* 0x000000000000794d */ /* 0x000fea0003800000 */
.L_x_2:
[----:B------:R-:W-:-:S00]  /*0450*/  BRA `(.L_x_2) ;  /* 0xfffffffc00fc7947 */ /* 0x000fc0000383ffff */
[----:B------:R-:W-:-:S00]  /*0460*/  NOP ;  /* 0x0000000000007918 */ /* 0x000fc00000000000 */
        /* <DEDUP_REMOVED lines=9> */
.L_x_29:


//--------------------- .text._Z7reduce6PiS_i     --------------------------
	.section	.text._Z7reduce6PiS_i,"ax",@progbits
	.align	128
        .global         _Z7reduce6PiS_i
        .type           _Z7reduce6PiS_i,@function
        .size           _Z7reduce6PiS_i,(.L_x_30 - _Z7reduce6PiS_i)
        .other          _Z7reduce6PiS_i,@"STO_CUDA_ENTRY STV_DEFAULT"
_Z7reduce6PiS_i:
.text._Z7reduce6PiS_i:
        /* <DEDUP_REMOVED lines=11> */
[----:B------:R-:W-:Y:S01]  /*00b0*/  UISETP.GE.U32.AND UP0, UPT, UR8, 0x2, UPT ;  /* 0x000000020800788c */ /* 0x000fe2000bf06070 */
[----:B------:R-:W-:Y:S01]  /*00c0*/  ISETP.NE.AND P0, PT, R6, RZ, PT ;  /* 0x000000ff0600720c */ /* 0x000fe20003f05270 */
[----:B0-----:R-:W-:-:S06]  /*00d0*/  ULEA UR4, UR5, UR4, 0x18 ;  /* 0x0000000405047291 */ /* 0x001fcc000f8ec0ff */
[----:B------:R-:W-:-:S05]  /*00e0*/  LEA R5, R6, UR4, 0x2 ;  /* 0x0000000406057c11 */ /* 0x000fca000f8e10ff */
[----:B--2---:R0:W-:Y:S01]  /*00f0*/  STS [R5], R2 ;  /* 0x0000000205007388 */ /* 0x0041e20000000800 */
[----:B------:R-:W-:Y:S06]  /*0100*/  BAR.SYNC.DEFER_BLOCKING 0x0 ;  /* 0x0000000000007b1d */ /* 0x000fec0000010000 */
[----:B------:R-:W-:Y:S05]  /*0110*/  BRA.U !UP0, `(.L_x_3) ;  /* 0x0000000108307547 */ /* 0x000fea000b800000 */
[----:B------:R-:W-:-:S07]  /*0120*/  IMAD.U32 R0, RZ, RZ, UR8 ;  /* 0x00000008ff007e24 */ /* 0x000fce000f8e00ff */
.L_x_4:
[----:B------:R-:W-:-:S04]  /*0130*/  SHF.R.U32.HI R8, RZ, 0x1, R0 ;  /* 0x00000001ff087819 */ /* 0x000fc80000011600 */
[----:B------:R-:W-:-:S13]  /*0140*/  ISETP.GE.U32.AND P1, PT, R6, R8, PT ;  /* 0x000000080600720c */ /* 0x000fda0003f26070 */
[----:B0-----:R-:W-:Y:S01]  /*0150*/  @!P1 IMAD R2, R8, 0x4, R5 ;  /* 0x0000000408029824 */ /* 0x001fe200078e0205 */
[----:B------:R-:W-:Y:S05]  /*0160*/  @!P1 LDS R3, [R5] ;  /* 0x0000000005039984 */ /* 0x000fea0000000800 */
[----:B------:R-:W0:Y:S02]  /*0170*/  @!P1 LDS R2, [R2] ;  /* 0x0000000002029984 */ /* 0x000e240000000800 */
[----:B0-----:R-:W-:-:S05]  /*0180*/  @!P1 IADD3 R4, PT, PT, R2, R3, RZ ;  /* 0x0000000302049210 */ /* 0x001fca0007ffe0ff */
[----:B------:R1:W-:Y:S01]  /*0190*/  @!P1 STS [R5], R4 ;  /* 0x0000000405009388 */ /* 0x0003e20000000800 */
[----:B------:R-:W-:Y:S01]  /*01a0*/  BAR.SYNC.DEFER_BLOCKING 0x0 ;  /* 0x0000000000007b1d */ /* 0x000fe20000010000 */
[----:B------:R-:W-:Y:S01]  /*01b0*/  ISETP.GT.U32.AND P1, PT, R0, 0x3, PT ;  /* 0x000000030000780c */ /* 0x000fe20003f24070 */
[----:B------:R-:W-:-:S12]  /*01c0*/  IMAD.MOV.U32 R0, RZ, RZ, R8 ;  /* 0x000000ffff007224 */ /* 0x000fd800078e0008 */
[----:B-1----:R-:W-:Y:S05]  /*01d0*/  @P1 BRA `(.L_x_4) ;  /* 0xfffffffc00d41947 */ /* 0x002fea000383ffff */
.L_x_3:
[----:B------:R-:W-:Y:S05]  /*01e0*/  @P0 EXIT ;  /* 0x000000000000094d */ /* 0x000fea0003800000 */
[----:B------:R-:W1:Y:S01]  /*01f0*/  S2UR UR5, SR_CgaCtaId ;  /* 0x00000000000579c3 */ /* 0x000e620000008800 */
[----:B------:R-:W-:-:S07]  /*0200*/  UMOV UR4, 0x400 ;  /* 0x0000040000047882 */ /* 0x000fce0000000000 */
[----:B0-----:R-:W0:Y:S01]  /*0210*/  LDC.64 R2, c[0x0][0x388] ;  /* 0x0000e200ff027b82 */ /* 0x001e220000000a00 */
[----:B-1----:R-:W-:Y:S01]  /*0220*/  ULEA UR4, UR5, UR4, 0x18 ;  /* 0x0000000405047291 */ /* 0x002fe2000f8ec0ff */
[----:B0-----:R-:W-:-:S08]  /*0230*/  IMAD.WIDE.U32 R2, R7, 0x4, R2 ;  /* 0x0000000407027825 */ /* 0x001fd000078e0002 */
[----:B------:R-:W0:Y:S04]  /*0240*/  LDS R5, [UR4] ;  /* 0x00000004ff057984 */ /* 0x000e280008000800 */
[----:B0-----:R-:W-:Y:S01]  /*0250*/  STG.E desc[UR6][R2.64], R5 ;  /* 0x0000000502007986 */ /* 0x001fe2000c101906 */
[----:B------:R-:W-:Y:S05]  /*0260*/  EXIT ;  /* 0x000000000000794d */ /* 0x000fea0003800000 */
.L_x_5:
        /* <DEDUP_REMOVED lines=9> */
.L_x_30:


//--------------------- .text._Z7reduce5PiS_i     --------------------------
	.section	.text._Z7reduce5PiS_i,"ax",@progbits
	.align	128
        .global         _Z7reduce5PiS_i
        .type           _Z7reduce5PiS_i,@function
        .size           _Z7reduce5PiS_i,(.L_x_31 - _Z7reduce5PiS_i)
        .other          _Z7reduce5PiS_i,@"STO_CUDA_ENTRY STV_DEFAULT"
_Z7reduce5PiS_i:
.text._Z7reduce5PiS_i:
        /* <DEDUP_REMOVED lines=18> */
[----:B------:R-:W-:-:S05]  /*0120*/  UMOV UR5, 0x1 ;  /* 0x0000000100057882 */ /* 0x000fca0000000000 */
.L_x_7:
[----:B------:R-:W-:-:S04]  /*0130*/  USHF.L.U32 UR6, UR5, 0x1, URZ ;  /* 0x0000000105067899 */ /* 0x000fc800080006ff */
[----:B------:R-:W-:Y:S02]  /*0140*/  UISETP.GE.U32.AND UP0, UPT, UR6, UR7, UPT ;  /* 0x000000070600728c */ /* 0x000fe4000bf06070 */
[----:B01----:R-:W-:-:S05]  /*0150*/  IMAD R2, R4, UR6, RZ ;  /* 0x0000000604027c24 */ /* 0x003fca000f8e02ff */
[----:B------:R-:W-:-:S13]  /*0160*/  ISETP.GE.U32.AND P0, PT, R2, UR7, PT ;  /* 0x0000000702007c0c */ /* 0x000fda000bf06070 */
[C---:B------:R-:W-:Y:S01]  /*0170*/  @!P0 VIADD R0, R2.reuse, UR5 ;  /* 0x0000000502008c36 */ /* 0x040fe20008000000 */
[----:B------:R-:W-:Y:S01]  /*0180*/  @!P0 LEA R2, R2, UR4, 0x2 ;  /* 0x0000000402028c11 */ /* 0x000fe2000f8e10ff */
[----:B------:R-:W-:-:S03]  /*0190*/  UMOV UR5, UR6 ;  /* 0x0000000600057c82 */ /* 0x000fc60008000000 */
[----:B------:R-:W-:Y:S01]  /*01a0*/  @!P0 LEA R0, R0, UR4, 0x2 ;  /* 0x0000000400008c11 */ /* 0x000fe2000f8e10ff */
[----:B------:R-:W-:Y:S05]  /*01b0*/  @!P0 LDS R3, [R2] ;  /* 0x0000000002038984 */ /* 0x000fea0000000800 */
[----:B------:R-:W0:Y:S02]  /*01c0*/  @!P0 LDS R0, [R0] ;  /* 0x0000000000008984 */ /* 0x000e240000000800 */
[----:B0-----:R-:W-:-:S05]  /*01d0*/  @!P0 IADD3 R3, PT, PT, R0, R3, RZ ;  /* 0x0000000300038210 */ /* 0x001fca0007ffe0ff */
[----:B------:R1:W-:Y:S01]  /*01e0*/  @!P0 STS [R2], R3 ;  /* 0x0000000302008388 */ /* 0x0003e20000000800 */
[----:B------:R-:W-:Y:S06]  /*01f0*/  BAR.SYNC.DEFER_BLOCKING 0x0 ;  /* 0x0000000000007b1d */ /* 0x000fec0000010000 */
[----:B------:R-:W-:Y:S05]  /*0200*/  BRA.U !UP0, `(.L_x_7) ;  /* 0xfffffffd08c87547 */ /* 0x000fea000b83ffff */
.L_x_6:
[----:B------:R-:W-:Y:S05]  /*0210*/  @P1 EXIT ;  /* 0x000000000000194d */ /* 0x000fea0003800000 */
[----:B------:R-:W2:Y:S01]  /*0220*/  S2UR UR5, SR_CgaCtaId ;  /* 0x00000000000579c3 */ /* 0x000ea20000008800 */
[----:B------:R-:W-:-:S07]  /*0230*/  UMOV UR4, 0x400 ;  /* 0x0000040000047882 */ /* 0x000fce0000000000 */
[----:B01----:R-:W0:Y:S01]  /*0240*/  LDC.64 R2, c[0x0][0x388] ;  /* 0x0000e200ff027b82 */ /* 0x003e220000000a00 */
[----:B--2---:R-:W-:Y:S01]  /*0250*/  ULEA UR4, UR5, UR4, 0x18 ;  /* 0x0000000405047291 */ /* 0x004fe2000f8ec0ff */
[----:B0-----:R-:W-:-:S08]  /*0260*/  IMAD.WIDE.U32 R2, R7, 0x4, R2 ;  /* 0x0000000407027825 */ /* 0x001fd000078e0002 */
[----:B------:R-:W0:Y:S04]  /*0270*/  LDS R5, [UR4] ;  /* 0x00000004ff057984 */ /* 0x000e280008000800 */
[----:B0-----:R-:W-:Y:S01]  /*0280*/  STG.E desc[UR8][R2.64], R5 ;  /* 0x0000000502007986 */ /* 0x001fe2000c101908 */
[----:B------:R-:W-:Y:S05]  /*0290*/  EXIT ;  /* 0x000000000000794d */ /* 0x000fea0003800000 */
.L_x_8:
        /* <DEDUP_REMOVED lines=14> */
.L_x_31:


//--------------------- .text._Z7reduce4PiS_i     --------------------------
	.section	.text._Z7reduce4PiS_i,"ax",@progbits
	.align	128
        .global         _Z7reduce4PiS_i
        .type           _Z7reduce4PiS_i,@function
        .size           _Z7reduce4PiS_i,(.L_x_32 - _Z7reduce4PiS_i)
        .other          _Z7reduce4PiS_i,@"STO_CUDA_ENTRY STV_DEFAULT"
_Z7reduce4PiS_i:
.text._Z7reduce4PiS_i:
        /* <DEDUP_REMOVED lines=18> */
[----:B------:R-:W-:-:S07]  /*0120*/  IMAD.MOV.U32 R0, RZ, RZ, 0x1 ;  /* 0x00000001ff007424 */ /* 0x000fce00078e00ff */
.L_x_10:
[----:B------:R-:W-:-:S05]  /*0130*/  IMAD.SHL.U32 R8, R0, 0x2, RZ ;  /* 0x0000000200087824 */ /* 0x000fca00078e00ff */
[----:B0-----:R-:W-:-:S04]  /*0140*/  IADD3 R2, PT, PT, R8, -0x1, RZ ;  /* 0xffffffff08027810 */ /* 0x001fc80007ffe0ff */
[----:B------:R-:W-:-:S13]  /*0150*/  LOP3.LUT P1, RZ, R2, R7, RZ, 0xc0, !PT ;  /* 0x0000000702ff7212 */ /* 0x000fda000782c0ff */
[----:B------:R-:W-:Y:S01]  /*0160*/  @!P1 IMAD R2, R0, 0x4, R5 ;  /* 0x0000000400029824 */ /* 0x000fe200078e0205 */
[----:B------:R-:W-:Y:S01]  /*0170*/  @!P1 LDS R3, [R5] ;  /* 0x0000000005039984 */ /* 0x000fe20000000800 */
[----:B------:R-:W-:-:S04]  /*0180*/  MOV R0, R8 ;  /* 0x0000000800007202 */ /* 0x000fc80000000f00 */
[----:B------:R-:W0:Y:S02]  /*0190*/  @!P1 LDS R2, [R2] ;  /* 0x0000000002029984 */ /* 0x000e240000000800 */
[----:B0-----:R-:W-:-:S05]  /*01a0*/  @!P1 IADD3 R4, PT, PT, R2, R3, RZ ;  /* 0x0000000302049210 */ /* 0x001fca0007ffe0ff */
[----:B------:R1:W-:Y:S01]  /*01b0*/  @!P1 STS [R5], R4 ;  /* 0x0000000405009388 */ /* 0x0003e20000000800 */
[----:B------:R-:W-:Y:S01]  /*01c0*/  BAR.SYNC.DEFER_BLOCKING 0x0 ;  /* 0x0000000000007b1d */ /* 0x000fe20000010000 */
[----:B------:R-:W-:-:S13]  /*01d0*/  ISETP.GE.U32.AND P1, PT, R8, UR8, PT ;  /* 0x0000000808007c0c */ /* 0x000fda000bf26070 */
[----:B-1----:R-:W-:Y:S05]  /*01e0*/  @!P1 BRA `(.L_x_10) ;  /* 0xfffffffc00d09947 */ /* 0x002fea000383ffff */
.L_x_9:
        /* <DEDUP_REMOVED lines=9> */
.L_x_11:
        /* <DEDUP_REMOVED lines=16> */
.L_x_32:


//--------------------- .text._Z7reduce3PiS_i     --------------------------
	.section	.text._Z7reduce3PiS_i,"ax",@progbits
	.align	128
        .global         _Z7reduce3PiS_i
        .type           _Z7reduce3PiS_i,@function
        .size           _Z7reduce3PiS_i,(.L_x_33 - _Z7reduce3PiS_i)
        .other          _Z7reduce3PiS_i,@"STO_CUDA_ENTRY STV_DEFAULT"
_Z7reduce3PiS_i:
.text._Z7reduce3PiS_i:
[----:B------:R-:W-:Y:S01]  /*0000*/  LDC R1, c[0x0][0x37c] ;  /* 0x0000df00ff017b82 */ /* 0x000fe20000000800 */
[----:B------:R-:W0:Y:S01]  /*0010*/  S2R R0, SR_TID.X ;  /* 0x0000000000007919 */ /* 0x000e220000002100 */
[----:B------:R-:W1:Y:S01]  /*0020*/  LDCU UR6, c[0x0][0x390] ;  /* 0x00007200ff0677ac */ /* 0x000e620008000800 */
[----:B------:R-:W-:Y:S01]  /*0030*/  IMAD.MOV.U32 R14, RZ, RZ, RZ ;  /* 0x000000ffff0e7224 */ /* 0x000fe200078e00ff */
[----:B------:R-:W0:Y:S01]  /*0040*/  S2R R3, SR_CTAID.X ;  /* 0x0000000000037919 */ /* 0x000e220000002500 */
[----:B------:R-:W0:Y:S01]  /*0050*/  LDCU UR4, c[0x0][0x360] ;  /* 0x00006c00ff0477ac */ /* 0x000e220008000800 */
[----:B------:R-:W2:Y:S01]  /*0060*/  LDCU.64 UR10, c[0x0][0x358] ;  /* 0x00006b00ff0a77ac */ /* 0x000ea20008000a00 */
[----:B-1----:R-:W-:Y:S01]  /*0070*/  UISETP.GE.AND UP0, UPT, UR6, 0x1, UPT ;  /* 0x000000010600788c */ /* 0x002fe2000bf06270 */
[----:B0-----:R-:W-:-:S08]  /*0080*/  IMAD R0, R3, UR4, R0 ;  /* 0x0000000403007c24 */ /* 0x001fd0000f8e0200 */
[----:B--2---:R-:W-:Y:S05]  /*0090*/  BRA.U !UP0, `(.L_x_12) ;  /* 0x0000000508407547 */ /* 0x004fea000b800000 */
[----:B------:R-:W-:Y:S02]  /*00a0*/  UISETP.GE.U32.AND UP1, UPT, UR6, 0x20, UPT ;  /* 0x000000200600788c */ /* 0x000fe4000bf26070 */
[----:B------:R-:W-:Y:S01]  /*00b0*/  IMAD R5, R0, UR6, RZ ;  /* 0x0000000600057c24 */ /* 0x000fe2000f8e02ff */
[----:B------:R-:W-:Y:S01]  /*00c0*/  ULOP3.LUT UR5, UR6, 0x1f, URZ, 0xc0, !UPT ;  /* 0x0000001f06057892 */ /* 0x000fe2000f8ec0ff */
[----:B------:R-:W-:Y:S01]  /*00d0*/  IMAD.MOV.U32 R14, RZ, RZ, RZ ;  /* 0x000000ffff0e7224 */ /* 0x000fe200078e00ff */
[----:B------:R-:W-:Y:S02]  /*00e0*/  UMOV UR4, URZ ;  /* 0x000000ff00047c82 */ /* 0x000fe40008000000 */
[----:B------:R-:W-:Y:S02]  /*00f0*/  UISETP.NE.AND UP0, UPT, UR5, URZ, UPT ;  /* 0x000000ff0500728c */ /* 0x000fe4000bf05270 */
[----:B------:R-:W-:Y:S09]  /*0100*/  BRA.U !UP1, `(.L_x_13) ;  /* 0x0000000109f87547 */ /* 0x000ff2000b800000 */
[----:B------:R-:W0:Y:S01]  /*0110*/  LDCU.64 UR8, c[0x0][0x380] ;  /* 0x00007000ff0877ac */ /* 0x000e220008000a00 */
[----:B------:R-:W-:Y:S02]  /*0120*/  IMAD.MOV.U32 R14, RZ, RZ, RZ ;  /* 0x000000ffff0e7224 */ /* 0x000fe400078e00ff */
[----:B------:R-:W-:Y:S01]  /*0130*/  IMAD.MOV.U32 R4, RZ, RZ, R5 ;  /* 0x000000ffff047224 */ /* 0x000fe200078e0005 */
[----:B------:R-:W-:Y:S02]  /*0140*/  ULOP3.LUT UR4, UR6, 0x7fffffe0, URZ, 0xc0, !UPT ;  /* 0x7fffffe006047892 */ /* 0x000fe4000f8ec0ff */
[----:B0-----:R-:W-:Y:S02]  /*0150*/  UIADD3 UR6, UP1, UPT, UR8, 0x40, URZ ;  /* 0x0000004008067890 */ /* 0x001fe4000ff3e0ff */
[----:B------:R-:W-:Y:S02]  /*0160*/  UIADD3 UR8, UPT, UPT, -UR4, URZ, URZ ;  /* 0x000000ff04087290 */ /* 0x000fe4000fffe1ff */
[----:B------:R-:W-:-:S12]  /*0170*/  UIADD3.X UR7, UPT, UPT, URZ, UR9, URZ, UP1, !UPT ;  /* 0x00000009ff077290 */ /* 0x000fd80008ffe4ff */
.L_x_14:
[----:B------:R-:W-:Y:S02]  /*0180*/  IMAD.U32 R2, RZ, RZ, UR6 ;  /* 0x00000006ff027e24 */ /* 0x000fe4000f8e00ff */
[----:B------:R-:W-:Y:S02]  /*0190*/  IMAD.U32 R3, RZ, RZ, UR7 ;  /* 0x00000007ff037e24 */ /* 0x000fe4000f8e00ff */
[----:B------:R-:W-:-:S05]  /*01a0*/  IMAD.WIDE R2, R4, 0x4, R2 ;  /* 0x0000000404027825 */ /* 0x000fca00078e0202 */
[----:B------:R-:W2:Y:S04]  /*01b0*/  LDG.E R15, desc[UR10][R2.64+-0x40] ;  /* 0xffffc00a020f7981 */ /* 0x000ea8000c1e1900 */
[----:B------:R-:W2:Y:S04]  /*01c0*/  LDG.E R16, desc[UR10][R2.64+-0x3c] ;  /* 0xffffc40a02107981 */ /* 0x000ea8000c1e1900 */
[----:B------:R-:W3:Y:S04]  /*01d0*/  LDG.E R24, desc[UR10][R2.64+-0x38] ;  /* 0xffffc80a02187981 */ /* 0x000ee8000c1e1900 */
[----:B------:R-:W3:Y:S04]  /*01e0*/  LDG.E R25, desc[UR10][R2.64+-0x34] ;  /* 0xffffcc0a02197981 */ /* 0x000ee8000c1e1900 */
[----:B------:R-:W4:Y:S04]  /*01f0*/  LDG.E R18, desc[UR10][R2.64+-0x30] ;  /* 0xffffd00a02127981 */ /* 0x000f28000c1e1900 */
[----:B------:R-:W4:Y:S04]  /*0200*/  LDG.E R19, desc[UR10][R2.64+-0x2c] ;  /* 0xffffd40a02137981 */ /* 0x000f28000c1e1900 */
[----:B------:R-:W5:Y:S04]  /*0210*/  LDG.E R22, desc[UR10][R2.64+-0x28] ;  /* 0xffffd80a02167981 */ /* 0x000f68000c1e1900 */
        /* <DEDUP_REMOVED lines=11> */
[----:B------:R-:W5:Y:S01]  /*02d0*/  LDG.E R17, desc[UR10][R2.64+0x8] ;  /* 0x0000080a02117981 */ /* 0x000f62000c1e1900 */
[----:B--2---:R-:W-:-:S03]  /*02e0*/  IADD3 R15, PT, PT, R16, R15, R14 ;  /* 0x0000000f100f7210 */ /* 0x004fc60007ffe00e */
[----:B------:R-:W2:Y:S04]  /*02f0*/  LDG.E R16, desc[UR10][R2.64+0xc] ;  /* 0x00000c0a02107981 */ /* 0x000ea8000c1e1900 */
[----:B------:R-:W2:Y:S01]  /*0300*/  LDG.E R14, desc[UR10][R2.64+0x14] ;  /* 0x0000140a020e7981 */ /* 0x000ea2000c1e1900 */
[----:B---3--:R-:W-:-:S03]  /*0310*/  IADD3 R24, PT, PT, R25, R24, R15 ;  /* 0x0000001819187210 */ /* 0x008fc60007ffe00f */
[----:B------:R-:W3:Y:S04]  /*0320*/  LDG.E R15, desc[UR10][R2.64+0x10] ;  /* 0x0000100a020f7981 */ /* 0x000ee8000c1e1900 */
[----:B------:R-:W3:Y:S01]  /*0330*/  LDG.E R25, desc[UR10][R2.64+0x28] ;  /* 0x0000280a02197981 */ /* 0x000ee2000c1e1900 */
[----:B----4-:R-:W-:-:S03]  /*0340*/  IADD3 R24, PT, PT, R19, R18, R24 ;  /* 0x0000001213187210 */ /* 0x010fc60007ffe018 */
[----:B------:R-:W4:Y:S04]  /*0350*/  LDG.E R19, desc[UR10][R2.64+0x18] ;  /* 0x0000180a02137981 */ /* 0x000f28000c1e1900 */
[----:B------:R-:W4:Y:S01]  /*0360*/  LDG.E R18, desc[UR10][R2.64+0x1c] ;  /* 0x00001c0a02127981 */ /* 0x000f22000c1e1900 */
[----:B-----5:R-:W-:-:S03]  /*0370*/  IADD3 R24, PT, PT, R23, R22, R24 ;  /* 0x0000001617187210 */ /* 0x020fc60007ffe018 */
[----:B------:R-:W5:Y:S04]  /*0380*/  LDG.E R22, desc[UR10][R2.64+0x20] ;  /* 0x0000200a02167981 */ /* 0x000f68000c1e1900 */
[----:B------:R-:W5:Y:S01]  /*0390*/  LDG.E R23, desc[UR10][R2.64+0x24] ;  /* 0x0000240a02177981 */ /* 0x000f62000c1e1900 */
[----:B------:R-:W-:-:S03]  /*03a0*/  IADD3 R26, PT, PT, R21, R20, R24 ;  /* 0x00000014151a7210 */ /* 0x000fc60007ffe018 */
[----:B------:R-:W5:Y:S04]  /*03b0*/  LDG.E R24, desc[UR10][R2.64+0x2c] ;  /* 0x00002c0a02187981 */ /* 0x000f68000c1e1900 */
[----:B------:R-:W5:Y:S04]  /*03c0*/  LDG.E R21, desc[UR10][R2.64+0x30] ;  /* 0x0000300a02157981 */ /* 0x000f68000c1e1900 */
[----:B------:R-:W5:Y:S01]  /*03d0*/  LDG.E R20, desc[UR10][R2.64+0x34] ;  /* 0x0000340a02147981 */ /* 0x000f62000c1e1900 */
[----:B------:R-:W-:-:S03]  /*03e0*/  IADD3 R26, PT, PT, R12, R13, R26 ;  /* 0x0000000d0c1a7210 */ /* 0x000fc60007ffe01a */
[----:B------:R-:W5:Y:S04]  /*03f0*/  LDG.E R12, desc[UR10][R2.64+0x38] ;  /* 0x0000380a020c7981 */ /* 0x000f68000c1e1900 */
[----:B------:R-:W5:Y:S01]  /*0400*/  LDG.E R13, desc[UR10][R2.64+0x3c] ;  /* 0x00003c0a020d7981 */ /* 0x000f62000c1e1900 */
[----:B------:R-:W-:-:S04]  /*0410*/  IADD3 R6, PT, PT, R11, R6, R26 ;  /* 0x000000060b067210 */ /* 0x000fc80007ffe01a */
[----:B------:R-:W-:-:S04]  /*0420*/  IADD3 R6, PT, PT, R9, R10, R6 ;  /* 0x0000000a09067210 */ /* 0x000fc80007ffe006 */
[----:B------:R-:W-:Y:S01]  /*0430*/  IADD3 R6, PT, PT, R7, R8, R6 ;  /* 0x0000000807067210 */ /* 0x000fe20007ffe006 */
[----:B------:R-:W-:-:S04]  /*0440*/  UIADD3 UR8, UPT, UPT, UR8, 0x20, URZ ;  /* 0x0000002008087890 */ /* 0x000fc8000fffe0ff */
[----:B------:R-:W-:Y:S01]  /*0450*/  UISETP.NE.AND UP1, UPT, UR8, URZ, UPT ;  /* 0x000000ff0800728c */ /* 0x000fe2000bf25270 */
[----:B------:R-:W-:Y:S01]  /*0460*/  VIADD R4, R4, 0x20 ;  /* 0x0000002004047836 */ /* 0x000fe20000000000 */
[----:B--2---:R-:W-:-:S04]  /*0470*/  IADD3 R6, PT, PT, R16, R17, R6 ;  /* 0x0000001110067210 */ /* 0x004fc80007ffe006 */
[----:B---3--:R-:W-:-:S04]  /*0480*/  IADD3 R6, PT, PT, R14, R15, R6 ;  /* 0x0000000f0e067210 */ /* 0x008fc80007ffe006 */
[----:B----4-:R-:W-:-:S04]  /*0490*/  IADD3 R6, PT, PT, R18, R19, R6 ;  /* 0x0000001312067210 */ /* 0x010fc80007ffe006 */
[----:B-----5:R-:W-:-:S04]  /*04a0*/  IADD3 R6, PT, PT, R23, R22, R6 ;  /* 0x0000001617067210 */ /* 0x020fc80007ffe006 */
[----:B------:R-:W-:-:S04]  /*04b0*/  IADD3 R6, PT, PT, R24, R25, R6 ;  /* 0x0000001918067210 */ /* 0x000fc80007ffe006 */
[----:B------:R-:W-:-:S04]  /*04c0*/  IADD3 R6, PT, PT, R20, R21, R6 ;  /* 0x0000001514067210 */ /* 0x000fc80007ffe006 */
[----:B------:R-:W-:Y:S01]  /*04d0*/  IADD3 R14, PT, PT, R13, R12, R6 ;  /* 0x0000000c0d0e7210 */ /* 0x000fe20007ffe006 */
[----:B------:R-:W-:Y:S06]  /*04e0*/  BRA.U UP1, `(.L_x_14) ;  /* 0xfffffffd01247547 */ /* 0x000fec000b83ffff */
.L_x_13:
[----:B------:R-:W-:Y:S05]  /*04f0*/  BRA.U !UP0, `(.L_x_12) ;  /* 0x0000000108287547 */ /* 0x000fea000b800000 */
[----:B------:R-:W0:Y:S01]  /*0500*/  LDC.64 R6, c[0x0][0x380] ;  /* 0x0000e000ff067b82 */ /* 0x000e220000000a00 */
[----:B------:R-:W-:Y:S01]  /*0510*/  VIADD R5, R5, UR4 ;  /* 0x0000000405057c36 */ /* 0x000fe20008000000 */
[----:B------:R-:W-:-:S12]  /*0520*/  UIADD3 UR5, UPT, UPT, -UR5, URZ, URZ ;  /* 0x000000ff05057290 */ /* 0x000fd8000fffe1ff */
.L_x_15:
[----:B0-----:R-:W-:-:S06]  /*0530*/  IMAD.WIDE R2, R5, 0x4, R6 ;  /* 0x0000000405027825 */ /* 0x001fcc00078e0206 */
[----:B------:R-:W2:Y:S01]  /*0540*/  LDG.E R3, desc[UR10][R2.64] ;  /* 0x0000000a02037981 */ /* 0x000ea2000c1e1900 */
[----:B------:R-:W-:Y:S01]  /*0550*/  UIADD3 UR5, UPT, UPT, UR5, 0x1, URZ ;  /* 0x0000000105057890 */ /* 0x000fe2000fffe0ff */
[----:B------:R-:W-:-:S03]  /*0560*/  VIADD R5, R5, 0x1 ;  /* 0x0000000105057836 */ /* 0x000fc60000000000 */
[----:B------:R-:W-:Y:S01]  /*0570*/  UISETP.NE.AND UP0, UPT, UR5, URZ, UPT ;  /* 0x000000ff0500728c */ /* 0x000fe2000bf05270 */
[----:B--2---:R-:W-:-:S08]  /*0580*/  IMAD.IADD R14, R3, 0x1, R14 ;  /* 0x00000001030e7824 */ /* 0x004fd000078e020e */
[----:B------:R-:W-:Y:S05]  /*0590*/  BRA.U UP0, `(.L_x_15) ;  /* 0xfffffffd00e47547 */ /* 0x000fea000b83ffff */
.L_x_12:
[----:B------:R-:W0:Y:S02]  /*05a0*/  LDC.64 R2, c[0x0][0x388] ;  /* 0x0000e200ff027b82 */ /* 0x000e240000000a00 */
[----:B0-----:R-:W-:-:S05]  /*05b0*/  IMAD.WIDE.U32 R2, R0, 0x4, R2 ;  /* 0x0000000400027825 */ /* 0x001fca00078e0002 */
[----:B------:R-:W-:Y:S01]  /*05c0*/  STG.E desc[UR10][R2.64], R14 ;  /* 0x0000000e02007986 */ /* 0x000fe2000c10190a */
[----:B------:R-:W-:Y:S05]  /*05d0*/  EXIT ;  /* 0x000000000000794d */ /* 0x000fea0003800000 */
.L_x_16:
        /* <DEDUP_REMOVED lines=10> */
.L_x_33:


//--------------------- .text._Z7reduce2PiS_i     --------------------------
	.section	.text._Z7reduce2PiS_i,"ax",@progbits
	.align	128
        .global         _Z7reduce2PiS_i
        .type           _Z7reduce2PiS_i,@function
        .size           _Z7reduce2PiS_i,(.L_x_34 - _Z7reduce2PiS_i)
        .other          _Z7reduce2PiS_i,@"STO_CUDA_ENTRY STV_DEFAULT"
_Z7reduce2PiS_i:
.text._Z7reduce2PiS_i:
[----:B------:R-:W-:Y:S01]  /*0000*/  LDC R1, c[0x0][0x37c] ;  /* 0x0000df00ff017b82 */ /* 0x000fe20000000800 */
[----:B------:R-:W0:Y:S01]  /*0010*/  LDCU UR6, c[0x0][0x390] ;  /* 0x00007200ff0677ac */ /* 0x000e220008000800 */
[----:B------:R-:W1:Y:S01]  /*0020*/  S2R R0, SR_TID.X ;  /* 0x0000000000007919 */ /* 0x000e620000002100 */
[----:B------:R-:W-:Y:S01]  /*0030*/  IMAD.MOV.U32 R14, RZ, RZ, RZ ;  /* 0x000000ffff0e7224 */ /* 0x000fe200078e00ff */
[----:B------:R-:W2:Y:S01]  /*0040*/  LDCU.64 UR10, c[0x0][0x358] ;  /* 0x00006b00ff0a77ac */ /* 0x000ea20008000a00 */
[----:B0-----:R-:W-:-:S09]  /*0050*/  UISETP.GE.AND UP0, UPT, UR6, 0x1, UPT ;  /* 0x000000010600788c */ /* 0x001fd2000bf06270 */
[----:B--2---:R-:W-:Y:S05]  /*0060*/  BRA.U !UP0, `(.L_x_17) ;  /* 0x0000000508407547 */ /* 0x004fea000b800000 */
[----:B------:R-:W-:Y:S02]  /*0070*/  UISETP.GE.U32.AND UP1, UPT, UR6, 0x20, UPT ;  /* 0x000000200600788c */ /* 0x000fe4000bf26070 */
[----:B-1----:R-:W-:Y:S01]  /*0080*/  IMAD R5, R0, UR6, RZ ;  /* 0x0000000600057c24 */ /* 0x002fe2000f8e02ff */
        /* <DEDUP_REMOVED lines=12> */
.L_x_19:
        /* <DEDUP_REMOVED lines=55> */
.L_x_18:
[----:B------:R-:W-:Y:S05]  /*04c0*/  BRA.U !UP0, `(.L_x_17) ;  /* 0x0000000108287547 */ /* 0x000fea000b800000 */
[----:B------:R-:W0:Y:S01]  /*04d0*/  LDC.64 R6, c[0x0][0x380] ;  /* 0x0000e000ff067b82 */ /* 0x000e220000000a00 */
[----:B------:R-:W-:Y:S01]  /*04e0*/  VIADD R5, R5, UR4 ;  /* 0x0000000405057c36 */ /* 0x000fe20008000000 */
[----:B------:R-:W-:-:S12]  /*04f0*/  UIADD3 UR5, UPT, UPT, -UR5, URZ, URZ ;  /* 0x000000ff05057290 */ /* 0x000fd8000fffe1ff */
.L_x_20:
[----:B0-----:R-:W-:-:S06]  /*0500*/  IMAD.WIDE R2, R5, 0x4, R6 ;  /* 0x0000000405027825 */ /* 0x001fcc00078e0206 */
[----:B------:R-:W2:Y:S01]  /*0510*/  LDG.E R3, desc[UR10][R2.64] ;  /* 0x0000000a02037981 */ /* 0x000ea2000c1e1900 */
[----:B------:R-:W-:Y:S01]  /*0520*/  UIADD3 UR5, UPT, UPT, UR5, 0x1, URZ ;  /* 0x0000000105057890 */ /* 0x000fe2000fffe0ff */
[----:B------:R-:W-:-:S03]  /*0530*/  VIADD R5, R5, 0x1 ;  /* 0x0000000105057836 */ /* 0x000fc60000000000 */
[----:B------:R-:W-:Y:S01]  /*0540*/  UISETP.NE.AND UP0, UPT, UR5, URZ, UPT ;  /* 0x000000ff0500728c */ /* 0x000fe2000bf05270 */
[----:B--2---:R-:W-:-:S08]  /*0550*/  IMAD.IADD R14, R3, 0x1, R14 ;  /* 0x00000001030e7824 */ /* 0x004fd000078e020e */
[----:B------:R-:W-:Y:S05]  /*0560*/  BRA.U UP0, `(.L_x_20) ;  /* 0xfffffffd00e47547 */ /* 0x000fea000b83ffff */
.L_x_17:
[----:B------:R-:W1:Y:S02]  /*0570*/  LDC.64 R2, c[0x0][0x388] ;  /* 0x0000e200ff027b82 */ /* 0x000e640000000a00 */
[----:B-1----:R-:W-:-:S05]  /*0580*/  IMAD.WIDE.U32 R2, R0, 0x4, R2 ;  /* 0x0000000400027825 */ /* 0x002fca00078e0002 */
[----:B------:R-:W-:Y:S01]  /*0590*/  STG.E desc[UR10][R2.64], R14 ;  /* 0x0000000e02007986 */ /* 0x000fe2000c10190a */
[----:B------:R-:W-:Y:S05]  /*05a0*/  EXIT ;  /* 0x000000000000794d */ /* 0x000fea0003800000 */
.L_x_21:
        /* <DEDUP_REMOVED lines=13> */
.L_x_34:


//--------------------- .text._Z7reduce1PiS_i     --------------------------
	.section	.text._Z7reduce1PiS_i,"ax",@progbits
	.align	128
        .global         _Z7reduce1PiS_i
        .type           _Z7reduce1PiS_i,@function
        .size           _Z7reduce1PiS_i,(.L_x_35 - _Z7reduce1PiS_i)
        .other          _Z7reduce1PiS_i,@"STO_CUDA_ENTRY STV_DEFAULT"
_Z7reduce1PiS_i:
.text._Z7reduce1PiS_i:
        /* <DEDUP_REMOVED lines=21> */
.L_x_24:
[----:B------:R-:W-:Y:S01]  /*0150*/  MOV R4, UR5 ;  /* 0x0000000500047c02 */ /* 0x000fe20008000f00 */
[----:B------:R-:W-:-:S04]  /*0160*/  IMAD.U32 R5, RZ, RZ, UR6 ;  /* 0x00000006ff057e24 */ /* 0x000fc8000f8e00ff */
        /* <DEDUP_REMOVED lines=17> */
[----:B------:R-:W-:Y:S01]  /*0280*/  UIADD3 UR8, UPT, UPT, UR8, 0x10, URZ ;  /* 0x0000001008087890 */ /* 0x000fe2000fffe0ff */
[----:B------:R-:W-:-:S03]  /*0290*/  VIADD R6, R6, 0x10 ;  /* 0x0000001006067836 */ /* 0x000fc60000000000 */
[----:B------:R-:W-:Y:S01]  /*02a0*/  UISETP.NE.AND UP1, UPT, UR8, URZ, UPT ;  /* 0x000000ff0800728c */ /* 0x000fe2000bf25270 */
[----:B--2---:R-:W-:-:S04]  /*02b0*/  IADD3 R7, PT, PT, R8, R7, R2 ;  /* 0x0000000708077210 */ /* 0x004fc80007ffe002 */
[----:B---3--:R-:W-:-:S04]  /*02c0*/  IADD3 R7, PT, PT, R9, R10, R7 ;  /* 0x0000000a09077210 */ /* 0x008fc80007ffe007 */
[----:B----4-:R-:W-:-:S04]  /*02d0*/  IADD3 R7, PT, PT, R11, R12, R7 ;  /* 0x0000000c0b077210 */ /* 0x010fc80007ffe007 */
[----:B-----5:R-:W-:-:S04]  /*02e0*/  IADD3 R7, PT, PT, R13, R14, R7 ;  /* 0x0000000e0d077210 */ /* 0x020fc80007ffe007 */
[----:B------:R-:W-:-:S04]  /*02f0*/  IADD3 R7, PT, PT, R15, R16, R7 ;  /* 0x000000100f077210 */ /* 0x000fc80007ffe007 */
[----:B------:R-:W-:-:S04]  /*0300*/  IADD3 R7, PT, PT, R17, R18, R7 ;  /* 0x0000001211077210 */ /* 0x000fc80007ffe007 */
[----:B------:R-:W-:-:S04]  /*0310*/  IADD3 R7, PT, PT, R19, R20, R7 ;  /* 0x0000001413077210 */ /* 0x000fc80007ffe007 */
[----:B------:R-:W-:Y:S01]  /*0320*/  IADD3 R2, PT, PT, R21, R22, R7 ;  /* 0x0000001615027210 */ /* 0x000fe20007ffe007 */
[----:B------:R-:W-:Y:S06]  /*0330*/  BRA.U UP1, `(.L_x_24) ;  /* 0xfffffffd01847547 */ /* 0x000fec000b83ffff */
.L_x_23:
[----:B------:R-:W-:Y:S05]  /*0340*/  BRA.U !UP0, `(.L_x_22) ;  /* 0x0000000108b87547 */ /* 0x000fea000b800000 */
[----:B------:R-:W-:Y:S02]  /*0350*/  UISETP.GE.U32.AND UP0, UPT, UR10, 0x8, UPT ;  /* 0x000000080a00788c */ /* 0x000fe4000bf06070 */
[----:B------:R-:W-:-:S04]  /*0360*/  ULOP3.LUT UR6, UR7, 0x7, URZ, 0xc0, !UPT ;  /* 0x0000000707067892 */ /* 0x000fc8000f8ec0ff */
[----:B------:R-:W-:-:S03]  /*0370*/  UISETP.NE.AND UP1, UPT, UR6, URZ, UPT ;  /* 0x000000ff0600728c */ /* 0x000fc6000bf25270 */
[----:B------:R-:W-:Y:S08]  /*0380*/  BRA.U !UP0, `(.L_x_25) ;  /* 0x0000000108407547 */ /* 0x000ff0000b800000 */
[----:B------:R-:W0:Y:S01]  /*0390*/  LDC.64 R4, c[0x0][0x380] ;  /* 0x0000e000ff047b82 */ /* 0x000e220000000a00 */
[----:B------:R-:W-:-:S05]  /*03a0*/  IADD3 R7, PT, PT, R3, UR4, RZ ;  /* 0x0000000403077c10 */ /* 0x000fca000fffe0ff */
[----:B0-----:R-:W-:-:S05]  /*03b0*/  IMAD.WIDE R4, R7, 0x4, R4 ;  /* 0x0000000407047825 */ /* 0x001fca00078e0204 */
[----:B------:R-:W2:Y:S04]  /*03c0*/  LDG.E R7, desc[UR12][R4.64] ;  /* 0x0000000c04077981 */ /* 0x000ea8000c1e1900 */
[----:B------:R-:W2:Y:S04]  /*03d0*/  LDG.E R6, desc[UR12][R4.64+0x4] ;  /* 0x0000040c04067981 */ /* 0x000ea8000c1e1900 */
[----:B------:R-:W3:Y:S04]  /*03e0*/  LDG.E R9, desc[UR12][R4.64+0x8] ;  /* 0x0000080c04097981 */ /* 0x000ee8000c1e1900 */
[----:B------:R-:W3:Y:S04]  /*03f0*/  LDG.E R8, desc[UR12][R4.64+0xc] ;  /* 0x00000c0c04087981 */ /* 0x000ee8000c1e1900 */
[----:B------:R-:W4:Y:S04]  /*0400*/  LDG.E R11, desc[UR12][R4.64+0x10] ;  /* 0x0000100c040b7981 */ /* 0x000f28000c1e1900 */
[----:B------:R-:W4:Y:S04]  /*0410*/  LDG.E R10, desc[UR12][R4.64+0x14] ;  /* 0x0000140c040a7981 */ /* 0x000f28000c1e1900 */
[----:B------:R-:W5:Y:S04]  /*0420*/  LDG.E R13, desc[UR12][R4.64+0x18] ;  /* 0x0000180c040d7981 */ /* 0x000f68000c1e1900 */
[----:B------:R-:W5:Y:S01]  /*0430*/  LDG.E R12, desc[UR12][R4.64+0x1c] ;  /* 0x00001c0c040c7981 */ /* 0x000f62000c1e1900 */
[----:B------:R-:W-:Y:S01]  /*0440*/  UIADD3 UR4, UPT, UPT, UR4, 0x8, URZ ;  /* 0x0000000804047890 */ /* 0x000fe2000fffe0ff */
[----:B--2---:R-:W-:-:S04]  /*0450*/  IADD3 R6, PT, PT, R6, R7, R2 ;  /* 0x0000000706067210 */ /* 0x004fc80007ffe002 */
[----:B---3--:R-:W-:-:S04]  /*0460*/  IADD3 R6, PT, PT, R8, R9, R6 ;  /* 0x0000000908067210 */ /* 0x008fc80007ffe006 */
[----:B----4-:R-:W-:-:S04]  /*0470*/  IADD3 R6, PT, PT, R10, R11, R6 ;  /* 0x0000000b0a067210 */ /* 0x010fc80007ffe006 */
[----:B-----5:R-:W-:-:S07]  /*0480*/  IADD3 R2, PT, PT, R12, R13, R6 ;  /* 0x0000000d0c027210 */ /* 0x020fce0007ffe006 */
.L_x_25:
[----:B------:R-:W-:Y:S05]  /*0490*/  BRA.U !UP1, `(.L_x_22) ;  /* 0x0000000109647547 */ /* 0x000fea000b800000 */
[----:B------:R-:W-:Y:S02]  /*04a0*/  UISETP.GE.U32.AND UP0, UPT, UR6, 0x4, UPT ;  /* 0x000000040600788c */ /* 0x000fe4000bf06070 */
[----:B------:R-:W-:-:S04]  /*04b0*/  ULOP3.LUT UR5, UR7, 0x3, URZ, 0xc0, !UPT ;  /* 0x0000000307057892 */ /* 0x000fc8000f8ec0ff */
[----:B------:R-:W-:-:S03]  /*04c0*/  UISETP.NE.AND UP1, UPT, UR5, URZ, UPT ;  /* 0x000000ff0500728c */ /* 0x000fc6000bf25270 */
[----:B------:R-:W-:Y:S08]  /*04d0*/  BRA.U !UP0, `(.L_x_26) ;  /* 0x0000000108287547 */ /* 0x000ff0000b800000 */
[----:B------:R-:W0:Y:S01]  /*04e0*/  LDC.64 R4, c[0x0][0x380] ;  /* 0x0000e000ff047b82 */ /* 0x000e220000000a00 */
[----:B------:R-:W-:-:S04]  /*04f0*/  VIADD R7, R3, UR4 ;  /* 0x0000000403077c36 */ /* 0x000fc80008000000 */
[----:B0-----:R-:W-:-:S05]  /*0500*/  IMAD.WIDE R4, R7, 0x4, R4 ;  /* 0x0000000407047825 */ /* 0x001fca00078e0204 */
[----:B------:R-:W2:Y:S04]  /*0510*/  LDG.E R7, desc[UR12][R4.64] ;  /* 0x0000000c04077981 */ /* 0x000ea8000c1e1900 */
[----:B------:R-:W2:Y:S04]  /*0520*/  LDG.E R6, desc[UR12][R4.64+0x4] ;  /* 0x0000040c04067981 */ /* 0x000ea8000c1e1900 */
[----:B------:R-:W3:Y:S04]  /*0530*/  LDG.E R9, desc[UR12][R4.64+0x8] ;  /* 0x0000080c04097981 */ /* 0x000ee8000c1e1900 */
[----:B------:R-:W3:Y:S01]  /*0540*/  LDG.E R8, desc[UR12][R4.64+0xc] ;  /* 0x00000c0c04087981 */ /* 0x000ee2000c1e1900 */
[----:B------:R-:W-:Y:S01]  /*0550*/  UIADD3 UR4, UPT, UPT, UR4, 0x4, URZ ;  /* 0x0000000404047890 */ /* 0x000fe2000fffe0ff */
[----:B--2---:R-:W-:-:S04]  /*0560*/  IADD3 R2, PT, PT, R6, R7, R2 ;  /* 0x0000000706027210 */ /* 0x004fc80007ffe002 */
[----:B---3--:R-:W-:-:S07]  /*0570*/  IADD3 R2, PT, PT, R8, R9, R2 ;  /* 0x0000000908027210 */ /* 0x008fce0007ffe002 */
.L_x_26:
[----:B------:R-:W-:Y:S05]  /*0580*/  BRA.U !UP1, `(.L_x_22) ;  /* 0x0000000109287547 */ /* 0x000fea000b800000 */
[----:B------:R-:W0:Y:S01]  /*0590*/  LDC.64 R6, c[0x0][0x380] ;  /* 0x0000e000ff067b82 */ /* 0x000e220000000a00 */
[----:B------:R-:W-:Y:S01]  /*05a0*/  VIADD R3, R3, UR4 ;  /* 0x0000000403037c36 */ /* 0x000fe20008000000 */
[----:B------:R-:W-:-:S12]  /*05b0*/  UIADD3 UR5, UPT, UPT, -UR5, URZ, URZ ;  /* 0x000000ff05057290 */ /* 0x000fd8000fffe1ff */
.L_x_27:
[----:B0-----:R-:W-:-:S06]  /*05c0*/  IMAD.WIDE R4, R3, 0x4, R6 ;  /* 0x0000000403047825 */ /* 0x001fcc00078e0206 */
[----:B------:R-:W2:Y:S01]  /*05d0*/  LDG.E R5, desc[UR12][R4.64] ;  /* 0x0000000c04057981 */ /* 0x000ea2000c1e1900 */
[----:B------:R-:W-:Y:S01]  /*05e0*/  UIADD3 UR5, UPT, UPT, UR5, 0x1, URZ ;  /* 0x0000000105057890 */ /* 0x000fe2000fffe0ff */
[----:B------:R-:W-:-:S03]  /*05f0*/  IADD3 R3, PT, PT, R3, 0x1, RZ ;  /* 0x0000000103037810 */ /* 0x000fc60007ffe0ff */
[----:B------:R-:W-:Y:S01]  /*0600*/  UISETP.NE.AND UP0, UPT, UR5, URZ, UPT ;  /* 0x000000ff0500728c */ /* 0x000fe2000bf05270 */
[----:B--2---:R-:W-:-:S08]  /*0610*/  IMAD.IADD R2, R5, 0x1, R2 ;  /* 0x0000000105027824 */ /* 0x004fd000078e0202 */
[----:B------:R-:W-:Y:S05]  /*0620*/  BRA.U UP0, `(.L_x_27) ;  /* 0xfffffffd00e47547 */ /* 0x000fea000b83ffff */
.L_x_22:
[----:B------:R-:W1:Y:S02]  /*0630*/  LDC.64 R4, c[0x0][0x388] ;  /* 0x0000e200ff047b82 */ /* 0x000e640000000a00 */
[----:B-1----:R-:W-:-:S05]  /*0640*/  IMAD.WIDE.U32 R4, R0, 0x4, R4 ;  /* 0x0000000400047825 */ /* 0x002fca00078e0004 */
[----:B------:R-:W-:Y:S01]  /*0650*/  STG.E desc[UR12][R4.64], R2 ;  /* 0x0000000204007986 */ /* 0x000fe2000c10190c */
[----:B------:R-:W-:Y:S05]  /*0660*/  EXIT ;  /* 0x000000000000794d */ /* 0x000fea0003800000 */
.L_x_28:
        /* <DEDUP_REMOVED lines=9> */
.L_x_35:


//--------------------- .nv.shared._Z7reduce7PiS_i --------------------------
	.section	.nv.shared._Z7reduce7PiS_i,"aw",@nobits
	.sectionflags	@""
	.align	16
	.zero		1024


//--------------------- .nv.shared.reserved.0     --------------------------
	.section	.nv.shared.reserved.0,"aw",@nobits
	.weak		__nv_reservedSMEM_offset_0_alias
	.size		__nv_reservedSMEM_offset_0_alias, 0, 64
	.other		__nv_reservedSMEM_offset_0_alias,@"STO_CUDA_RESERVED_SHARED STV_DEFAULT"
__nv_reservedSMEM_offset_0_alias:
	.zero		0
	.zero		64


//--------------------- .nv.shared._Z7reduce6PiS_i --------------------------
	.section	.nv.shared._Z7reduce6PiS_i,"aw",@nobits
	.sectionflags	@""
	.align	16
	.zero		1024


//--------------------- .nv.shared._Z7reduce5PiS_i --------------------------
	.section	.nv.shared._Z7reduce5PiS_i,"aw",@nobits
	.sectionflags	@""
	.align	16
	.zero		1024


//--------------------- .nv.shared._Z7reduce4PiS_i --------------------------
	.section	.nv.shared._Z7reduce4PiS_i,"aw",@nobits
	.sectionflags	@""
	.align	16
	.zero		1024


//--------------------- .nv.shared._Z7reduce3PiS_i --------------------------
	.section	.nv.shared._Z7reduce3PiS_i,"aw",@nobits
	.sectionflags	@""
	.align	16
	.zero		1024


//--------------------- .nv.shared._Z7reduce2PiS_i --------------------------
	.section	.nv.shared._Z7reduce2PiS_i,"aw",@nobits
	.sectionflags	@""
	.align	16
	.zero		1024


//--------------------- .nv.shared._Z7reduce1PiS_i --------------------------
	.section	.nv.shared._Z7reduce1PiS_i,"aw",@nobits
	.sectionflags	@""
	.align	16
	.zero		1024


//--------------------- .nv.constant0._Z7reduce7PiS_i --------------------------
	.section	.nv.constant0._Z7reduce7PiS_i,"a",@progbits
	.sectionflags	@""
	.align	4
.nv.constant0._Z7reduce7PiS_i:
	.zero		916


//--------------------- .nv.constant0._Z7reduce6PiS_i --------------------------
	.section	.nv.constant0._Z7reduce6PiS_i,"a",@progbits
	.sectionflags	@""
	.align	4
.nv.constant0._Z7reduce6PiS_i:
	.zero		916


//--------------------- .nv.constant0._Z7reduce5PiS_i --------------------------
	.section	.nv.constant0._Z7reduce5PiS_i,"a",@progbits
	.sectionflags	@""
	.align	4
.nv.constant0._Z7reduce5PiS_i:
	.zero		916


//--------------------- .nv.constant0._Z7reduce4PiS_i --------------------------
	.section	.nv.constant0._Z7reduce4PiS_i,"a",@progbits
	.sectionflags	@""
	.align	4
.nv.constant0._Z7reduce4PiS_i:
	.zero		916


//--------------------- .nv.constant0._Z7reduce3PiS_i --------------------------
	.section	.nv.constant0._Z7reduce3PiS_i,"a",@progbits
	.sectionflags	@""
	.align	4
.nv.constant0._Z7reduce3PiS_i:
	.zero		916


//--------------------- .nv.constant0._Z7reduce2PiS_i --------------------------
	.section	.nv.constant0._Z7reduce2PiS_i,"a",@progbits
	.sectionflags	@""
	.align	4
.nv.constant0._Z7reduce2PiS_i:
	.zero		916


//--------------------- .nv.constant0._Z7reduce1PiS_i --------------------------
	.section	.nv.constant0._Z7reduce1PiS_i,"a",@progbits
	.sectionflags	@""
	.align	4
.nv.constant0._Z7reduce1PiS_i:
	.zero		916


//--------------------- SYMBOLS --------------------------

	.type		.nv.reservedSmem.offset0,@object
	.size		.nv.reservedSmem.offset0,0x4
	.type		.nv.reservedSmem.cap,@object
	.size		.nv.reservedSmem.cap,0x4
